	.target	sm_100a

	.elftype	@"ET_EXEC"


//--------------------- .note.nv.tkinfo           --------------------------
	.section	.note.nv.tkinfo,"",@"SHT_NOTE"
	.sectionflags	@"SHF_NOTE_NV_TKINFO"
	.tkinfo
        /*0018*/ 	.word	0x00000002
        /*0030*/ 	.string	""
        /*0030*/ 	.string	"ptxas"
        /*0030*/ 	.string	"Cuda compilation tools, release 13.0, V13.0.88"
        /*0030*/ 	.string	"Build cuda_13.0.r13.0/compiler.36424714_0"
        /*0030*/ 	.string	"-arch sm_100a -m 64 "



//--------------------- .note.nv.cuinfo           --------------------------
	.section	.note.nv.cuinfo,"",@"SHT_NOTE"
	.sectionflags	@"SHF_NOTE_NV_CUINFO"
        /*0018*/ 	.short	0x0002
        /*001a*/ 	.short	0x0064
        /*001c*/ 	.short	0x0082
	.zero		2


//--------------------- .nv.info                  --------------------------
	.section	.nv.info,"",@"SHT_CUDA_INFO"
	.align	4


	//----- nvinfo : EIATTR_REGCOUNT
	.align		4
        /*0000*/ 	.byte	0x04, 0x2f
        /*0002*/ 	.short	(.L_19 - .L_18)
	.align		4
.L_18:
        /*0004*/ 	.word	index@(_ZN7cutlass13device_kernelINS_4gemm6kernel13GemmUniversalIN4cute5tupleIJiiiiEEENS1_10collective13CollectiveMmaINS1_35MainloopSm100TmaUmmaWarpSpecializedILi13ELi2ELi4ENS5_IJNS4_1CILi4EEESB_NSA_ILi1EEEEEEEENS5_IJNSA_ILi128EEESF_NSA_ILi64EEEEEENS_6half_tENS5_IJSC_llEEESI_SJ_NS4_8TiledMMAINS4_8MMA_AtomIJNS4_26SM100_MMA_F16BF16_2x1SM_SSISI_SI_fLi128ELi128ELNS4_4UMMA5MajorE1ELSO_1ELNSN_7ScaleInE0ELSP_0EEEEEENS4_6LayoutINS5_IJSC_SC_SC_EEENS5_IJNSA_ILi0EEESU_SU_EEEEENS5_IJNS4_10UnderscoreESX_SX_EEEEENS4_28SM100_TMA_2SM_LOAD_MULTICASTENS4_14ComposedLayoutINS4_7SwizzleILi3ELi4ELi3EEENS4_18smem_ptr_flag_bitsILi16EEENSS_INS5_IJSG_NSA_ILi8EEEEEENS5_IJSC_SG_EEEEEEEvNS4_8identityES10_S1A_vS1B_EENS_8epilogue10collective18CollectiveEpilogueINS1D_23Sm100TmaWarpSpecializedILi4ELi2ELi16ELb1ELb0EEEJNS5_IJSG_SF_SG_EEENS5_IJNSS_ISG_SC_EENSS_INS5_IJNSA_ILi16EEENSA_ILi2EEEEEES18_EEEEESI_NS5_IJlSC_lEEESI_S1P_NS1D_6fusion15FusionCallbacksIS1H_NS1Q_17LinearCombinationISI_fSI_fLNS_15FloatRoundStyleE2EEES1I_S1O_JEEENS4_5SM1004TMEM4LOAD26SM100_TMEM_LOAD_32dp32b16xENS4_13SM90_TMA_LOADENS11_INS12_ILi1ELi4ELi3EEES15_NSS_INS5_IJS16_S1K_EEENS5_IJS1K_SC_EEEEEEENS4_39AutoVectorizingCopyWithAssumedAlignmentILi128EEENS4_14SM90_TMA_STOREES25_S27_S27_EEEvvEEEEvNT_6ParamsE)
        /*0008*/ 	.word	0x0000005f


	//----- nvinfo : EIATTR_FRAME_SIZE
	.align		4
.L_19:
        /*000c*/ 	.byte	0x04, 0x11
        /*000e*/ 	.short	(.L_21 - .L_20)
	.align		4
.L_20:
        /*0010*/ 	.word	index@($__internal_2_$__cuda_sm10x_tcgen05_guardrail_trap_unallocated_columns_being_dealloced)
        /*0014*/ 	.word	0x00000000


	//----- nvinfo : EIATTR_FRAME_SIZE
	.align		4
.L_21:
        /*0018*/ 	.byte	0x04, 0x11
        /*001a*/ 	.short	(.L_23 - .L_22)
	.align		4
.L_22:
        /*001c*/ 	.word	index@($__internal_1_$__cuda_sm10x_tcgen05_guardrail_trap_phase_invalid_during_alloc)
        /*0020*/ 	.word	0x00000000


	//----- nvinfo : EIATTR_FRAME_SIZE
	.align		4
.L_23:
        /*0024*/ 	.byte	0x04, 0x11
        /*0026*/ 	.short	(.L_25 - .L_24)
	.align		4
.L_24:
        /*0028*/ 	.word	index@($__internal_0_$__cuda_sm10x_tcgen05_guardrail_trap_col_being_dealloced_not_returned_by_alloc)
        /*002c*/ 	.word	0x00000000


	//----- nvinfo : EIATTR_FRAME_SIZE
	.align		4
.L_25:
        /*0030*/ 	.byte	0x04, 0x11
        /*0032*/ 	.short	(.L_27 - .L_26)
	.align		4
.L_26:
        /*0034*/ 	.word	index@(_ZN7cutlass13device_kernelINS_4gemm6kernel13GemmUniversalIN4cute5tupleIJiiiiEEENS1_10collective13CollectiveMmaINS1_35MainloopSm100TmaUmmaWarpSpecializedILi13ELi2ELi4ENS5_IJNS4_1CILi4EEESB_NSA_ILi1EEEEEEEENS5_IJNSA_ILi128EEESF_NSA_ILi64EEEEEENS_6half_tENS5_IJSC_llEEESI_SJ_NS4_8TiledMMAINS4_8MMA_AtomIJNS4_26SM100_MMA_F16BF16_2x1SM_SSISI_SI_fLi128ELi128ELNS4_4UMMA5MajorE1ELSO_1ELNSN_7ScaleInE0ELSP_0EEEEEENS4_6LayoutINS5_IJSC_SC_SC_EEENS5_IJNSA_ILi0EEESU_SU_EEEEENS5_IJNS4_10UnderscoreESX_SX_EEEEENS4_28SM100_TMA_2SM_LOAD_MULTICASTENS4_14ComposedLayoutINS4_7SwizzleILi3ELi4ELi3EEENS4_18smem_ptr_flag_bitsILi16EEENSS_INS5_IJSG_NSA_ILi8EEEEEENS5_IJSC_SG_EEEEEEEvNS4_8identityES10_S1A_vS1B_EENS_8epilogue10collective18CollectiveEpilogueINS1D_23Sm100TmaWarpSpecializedILi4ELi2ELi16ELb1ELb0EEEJNS5_IJSG_SF_SG_EEENS5_IJNSS_ISG_SC_EENSS_INS5_IJNSA_ILi16EEENSA_ILi2EEEEEES18_EEEEESI_NS5_IJlSC_lEEESI_S1P_NS1D_6fusion15FusionCallbacksIS1H_NS1Q_17LinearCombinationISI_fSI_fLNS_15FloatRoundStyleE2EEES1I_S1O_JEEENS4_5SM1004TMEM4LOAD26SM100_TMEM_LOAD_32dp32b16xENS4_13SM90_TMA_LOADENS11_INS12_ILi1ELi4ELi3EEES15_NSS_INS5_IJS16_S1K_EEENS5_IJS1K_SC_EEEEEEENS4_39AutoVectorizingCopyWithAssumedAlignmentILi128EEENS4_14SM90_TMA_STOREES25_S27_S27_EEEvvEEEEvNT_6ParamsE)
        /*0038*/ 	.word	0x00000000


	//----- nvinfo : EIATTR_MIN_STACK_SIZE
	.align		4
.L_27:
        /*003c*/ 	.byte	0x04, 0x12
        /*003e*/ 	.short	(.L_29 - .L_28)
	.align		4
.L_28:
        /*0040*/ 	.word	index@(_ZN7cutlass13device_kernelINS_4gemm6kernel13GemmUniversalIN4cute5tupleIJiiiiEEENS1_10collective13CollectiveMmaINS1_35MainloopSm100TmaUmmaWarpSpecializedILi13ELi2ELi4ENS5_IJNS4_1CILi4EEESB_NSA_ILi1EEEEEEEENS5_IJNSA_ILi128EEESF_NSA_ILi64EEEEEENS_6half_tENS5_IJSC_llEEESI_SJ_NS4_8TiledMMAINS4_8MMA_AtomIJNS4_26SM100_MMA_F16BF16_2x1SM_SSISI_SI_fLi128ELi128ELNS4_4UMMA5MajorE1ELSO_1ELNSN_7ScaleInE0ELSP_0EEEEEENS4_6LayoutINS5_IJSC_SC_SC_EEENS5_IJNSA_ILi0EEESU_SU_EEEEENS5_IJNS4_10UnderscoreESX_SX_EEEEENS4_28SM100_TMA_2SM_LOAD_MULTICASTENS4_14ComposedLayoutINS4_7SwizzleILi3ELi4ELi3EEENS4_18smem_ptr_flag_bitsILi16EEENSS_INS5_IJSG_NSA_ILi8EEEEEENS5_IJSC_SG_EEEEEEEvNS4_8identityES10_S1A_vS1B_EENS_8epilogue10collective18CollectiveEpilogueINS1D_23Sm100TmaWarpSpecializedILi4ELi2ELi16ELb1ELb0EEEJNS5_IJSG_SF_SG_EEENS5_IJNSS_ISG_SC_EENSS_INS5_IJNSA_ILi16EEENSA_ILi2EEEEEES18_EEEEESI_NS5_IJlSC_lEEESI_S1P_NS1D_6fusion15FusionCallbacksIS1H_NS1Q_17LinearCombinationISI_fSI_fLNS_15FloatRoundStyleE2EEES1I_S1O_JEEENS4_5SM1004TMEM4LOAD26SM100_TMEM_LOAD_32dp32b16xENS4_13SM90_TMA_LOADENS11_INS12_ILi1ELi4ELi3EEES15_NSS_INS5_IJS16_S1K_EEENS5_IJS1K_SC_EEEEEEENS4_39AutoVectorizingCopyWithAssumedAlignmentILi128EEENS4_14SM90_TMA_STOREES25_S27_S27_EEEvvEEEEvNT_6ParamsE)
        /*0044*/ 	.word	0x00000000
.L_29:


//--------------------- .nv.compat                --------------------------
	.section	.nv.compat,"",@"SHT_CUDA_COMPAT_INFO"
	.align	4
        /*0000*/ 	.byte	0x02, 0x09, 0x01, 0x00, 0x02, 0x02, 0x02, 0x00, 0x02, 0x05, 0x05, 0x00, 0x03, 0x07, 0x01, 0x01
        /*0010*/ 	.byte	0x02, 0x03, 0x01, 0x00, 0x02, 0x06, 0x01, 0x00, 0x04, 0x0b, 0x08, 0x00, 0x09, 0x00, 0x00, 0x00
        /*0020*/ 	.byte	0x00, 0x00, 0x00, 0x00


//--------------------- .nv.info._ZN7cutlass13device_kernelINS_4gemm6kernel13GemmUniversalIN4cute5tupleIJiiiiEEENS1_10collective13CollectiveMmaINS1_35MainloopSm100TmaUmmaWarpSpecializedILi13ELi2ELi4ENS5_IJNS4_1CILi4EEESB_NSA_ILi1EEEEEEEENS5_IJNSA_ILi128EEESF_NSA_ILi64EEEEEENS_6half_tENS5_IJSC_llEEESI_SJ_NS4_8TiledMMAINS4_8MMA_AtomIJNS4_26SM100_MMA_F16BF16_2x1SM_SSISI_SI_fLi128ELi128ELNS4_4UMMA5MajorE1ELSO_1ELNSN_7ScaleInE0ELSP_0EEEEEENS4_6LayoutINS5_IJSC_SC_SC_EEENS5_IJNSA_ILi0EEESU_SU_EEEEENS5_IJNS4_10UnderscoreESX_SX_EEEEENS4_28SM100_TMA_2SM_LOAD_MULTICASTENS4_14ComposedLayoutINS4_7SwizzleILi3ELi4ELi3EEENS4_18smem_ptr_flag_bitsILi16EEENSS_INS5_IJSG_NSA_ILi8EEEEEENS5_IJSC_SG_EEEEEEEvNS4_8identityES10_S1A_vS1B_EENS_8epilogue10collective18CollectiveEpilogueINS1D_23Sm100TmaWarpSpecializedILi4ELi2ELi16ELb1ELb0EEEJNS5_IJSG_SF_SG_EEENS5_IJNSS_ISG_SC_EENSS_INS5_IJNSA_ILi16EEENSA_ILi2EEEEEES18_EEEEESI_NS5_IJlSC_lEEESI_S1P_NS1D_6fusion15FusionCallbacksIS1H_NS1Q_17LinearCombinationISI_fSI_fLNS_15FloatRoundStyleE2EEES1I_S1O_JEEENS4_5SM1004TMEM4LOAD26SM100_TMEM_LOAD_32dp32b16xENS4_13SM90_TMA_LOADENS11_INS12_ILi1ELi4ELi3EEES15_NSS_INS5_IJS16_S1K_EEENS5_IJS1K_SC_EEEEEEENS4_39AutoVectorizingCopyWithAssumedAlignmentILi128EEENS4_14SM90_TMA_STOREES25_S27_S27_EEEvvEEEEvNT_6ParamsE --------------------------
	.section	.nv.info._ZN7cutlass13device_kernelINS_4gemm6kernel13GemmUniversalIN4cute5tupleIJiiiiEEENS1_10collective13CollectiveMmaINS1_35MainloopSm100TmaUmmaWarpSpecializedILi13ELi2ELi4ENS5_IJNS4_1CILi4EEESB_NSA_ILi1EEEEEEEENS5_IJNSA_ILi128EEESF_NSA_ILi64EEEEEENS_6half_tENS5_IJSC_llEEESI_SJ_NS4_8TiledMMAINS4_8MMA_AtomIJNS4_26SM100_MMA_F16BF16_2x1SM_SSISI_SI_fLi128ELi128ELNS4_4UMMA5MajorE1ELSO_1ELNSN_7ScaleInE0ELSP_0EEEEEENS4_6LayoutINS5_IJSC_SC_SC_EEENS5_IJNSA_ILi0EEESU_SU_EEEEENS5_IJNS4_10UnderscoreESX_SX_EEEEENS4_28SM100_TMA_2SM_LOAD_MULTICASTENS4_14ComposedLayoutINS4_7SwizzleILi3ELi4ELi3EEENS4_18smem_ptr_flag_bitsILi16EEENSS_INS5_IJSG_NSA_ILi8EEEEEENS5_IJSC_SG_EEEEEEEvNS4_8identityES10_S1A_vS1B_EENS_8epilogue10collective18CollectiveEpilogueINS1D_23Sm100TmaWarpSpecializedILi4ELi2ELi16ELb1ELb0EEEJNS5_IJSG_SF_SG_EEENS5_IJNSS_ISG_SC_EENSS_INS5_IJNSA_ILi16EEENSA_ILi2EEEEEES18_EEEEESI_NS5_IJlSC_lEEESI_S1P_NS1D_6fusion15FusionCallbacksIS1H_NS1Q_17LinearCombinationISI_fSI_fLNS_15FloatRoundStyleE2EEES1I_S1O_JEEENS4_5SM1004TMEM4LOAD26SM100_TMEM_LOAD_32dp32b16xENS4_13SM90_TMA_LOADENS11_INS12_ILi1ELi4ELi3EEES15_NSS_INS5_IJS16_S1K_EEENS5_IJS1K_SC_EEEEEEENS4_39AutoVectorizingCopyWithAssumedAlignmentILi128EEENS4_14SM90_TMA_STOREES25_S27_S27_EEEvvEEEEvNT_6ParamsE,"",@"SHT_CUDA_INFO"
	.sectionflags	@""
	.align	4


	//----- nvinfo : EIATTR_CUDA_API_VERSION
	.align		4
        /*0000*/ 	.byte	0x04, 0x37
        /*0002*/ 	.short	(.L_31 - .L_30)
.L_30:
        /*0004*/ 	.word	0x00000082


	//----- nvinfo : EIATTR_KPARAM_INFO
	.align		4
.L_31:
        /*0008*/ 	.byte	0x04, 0x17
        /*000a*/ 	.short	(.L_33 - .L_32)
.L_32:
        /*000c*/ 	.word	0x00000000
        /*0010*/ 	.short	0x0000
        /*0012*/ 	.short	0x0000
        /*0014*/ 	.byte	0x00, 0xf0, 0x01, 0x20


	//----- nvinfo : EIATTR_AT_ENTRY_FRAGMENTS
	.align		4
.L_33:
        /*0018*/ 	.byte	0x04, 0x4f
        /*001a*/ 	.short	(.L_35 - .L_34)


	//   ....[0]....
.L_34:
        /*001c*/ 	.word	0x00000007


	//----- nvinfo : EIATTR_RESERVED_SMEM_USED
	.align		4
.L_35:
        /*0020*/ 	.byte	0x01, 0x41
	.zero		2


	//----- nvinfo : EIATTR_SPARSE_MMA_MASK
	.align		4
        /*0024*/ 	.byte	0x03, 0x50
        /*0026*/ 	.short	0x0000


	//----- nvinfo : EIATTR_TCGEN05_2CTA_USED
	.align		4
        /*0028*/ 	.byte	0x01, 0x52
	.zero		2


	//----- nvinfo : EIATTR_MAXREG_COUNT
	.align		4
        /*002c*/ 	.byte	0x03, 0x1b
        /*002e*/ 	.short	0x00ff


	//----- nvinfo : EIATTR_NUM_BARRIERS
	.align		4
        /*0030*/ 	.byte	0x02, 0x4c
        /*0032*/ 	.byte	0x07
	.zero		1


	//----- nvinfo : EIATTR_EXTERNS
	.align		4
        /*0034*/ 	.byte	0x04, 0x0f
        /*0036*/ 	.short	(.L_37 - .L_36)


	//   ....[0]....
	.align		4
.L_36:
        /*0038*/ 	.word	index@(__assertfail)


	//----- nvinfo : EIATTR_MERCURY_ISA_VERSION
	.align		4
.L_37:
        /*003c*/ 	.byte	0x03, 0x5f
        /*003e*/ 	.short	0x0101


	//----- nvinfo : EIATTR_INT_WARP_WIDE_INSTR_OFFSETS
	.align		4
        /*0040*/ 	.byte	0x04, 0x31
        /*0042*/ 	.short	(.L_39 - .L_38)


	//   ....[0]....
.L_38:
        /*0044*/ 	.word	0x00000ea0


	//   ....[1]....
        /*0048*/ 	.word	0x00000f40


	//   ....[2]....
        /*004c*/ 	.word	0x000026f0


	//   ....[3]....
        /*0050*/ 	.word	0x00004ac0


	//   ....[4]....
        /*0054*/ 	.word	0x00004ae0


	//   ....[5]....
        /*0058*/ 	.word	0x00004b10


	//   ....[6]....
        /*005c*/ 	.word	0x00005420


	//   ....[7]....
        /*0060*/ 	.word	0x00005440


	//   ....[8]....
        /*0064*/ 	.word	0x00005510


	//   ....[9]....
        /*0068*/ 	.word	0x000055f0


	//   ....[10]....
        /*006c*/ 	.word	0x00005610


	//   ....[11]....
        /*0070*/ 	.word	0x000056d0


	//   ....[12]....
        /*0074*/ 	.word	0x000057d0


	//   ....[13]....
        /*0078*/ 	.word	0x000057f0


	//   ....[14]....
        /*007c*/ 	.word	0x00005920


	//   ....[15]....
        /*0080*/ 	.word	0x00005aa0


	//   ....[16]....
        /*0084*/ 	.word	0x00005ab0


	//   ....[17]....
        /*0088*/ 	.word	0x00005bd0


	//----- nvinfo : EIATTR_COOP_GROUP_MASK_REGIDS
	.align		4
.L_39:
        /*008c*/ 	.byte	0x04, 0x29
        /*008e*/ 	.short	(.L_41 - .L_40)


	//   ....[0]....
.L_40:
        /*0090*/ 	.word	0xffffffff


	//   ....[1]....
        /*0094*/ 	.word	0xffffffff


	//   ....[2]....
        /*0098*/ 	.word	0xffffffff


	//   ....[3]....
        /*009c*/ 	.word	0xffffffff


	//   ....[4]....
        /*00a0*/ 	.word	0xffffffff


	//   ....[5]....
        /*00a4*/ 	.word	0xffffffff


	//   ....[6]....
        /*00a8*/ 	.word	0xffffffff


	//   ....[7]....
        /*00ac*/ 	.word	0xffffffff


	//   ....[8]....
        /*00b0*/ 	.word	0xffffffff


	//   ....[9]....
        /*00b4*/ 	.word	0xffffffff


	//   ....[10]....
        /*00b8*/ 	.word	0xffffffff


	//   ....[11]....
        /*00bc*/ 	.word	0xffffffff


	//   ....[12]....
        /*00c0*/ 	.word	0xffffffff


	//   ....[13]....
        /*00c4*/ 	.word	0xffffffff


	//----- nvinfo : EIATTR_COOP_GROUP_INSTR_OFFSETS
	.align		4
.L_41:
        /*00c8*/ 	.byte	0x04, 0x28
        /*00ca*/ 	.short	(.L_43 - .L_42)


	//   ....[0]....
.L_42:
        /*00cc*/ 	.word	0x000000c0


	//   ....[1]....
        /*00d0*/ 	.word	0x00000500


	//   ....[2]....
        /*00d4*/ 	.word	0x00000810


	//   ....[3]....
        /*00d8*/ 	.word	0x000009a0


	//   ....[4]....
        /*00dc*/ 	.word	0x00000a90


	//   ....[5]....
        /*00e0*/ 	.word	0x00000bf0


	//   ....[6]....
        /*00e4*/ 	.word	0x00000d80


	//   ....[7]....
        /*00e8*/ 	.word	0x00000fc0


	//   ....[8]....
        /*00ec*/ 	.word	0x000025d0


	//   ....[9]....
        /*00f0*/ 	.word	0x000038c0


	//   ....[10]....
        /*00f4*/ 	.word	0x00003d90


	//   ....[11]....
        /*00f8*/ 	.word	0x00003dc0


	//   ....[12]....
        /*00fc*/ 	.word	0x000049c0


	//   ....[13]....
        /*0100*/ 	.word	0x00004bd0


	//----- nvinfo : EIATTR_VRC_CTA_INIT_COUNT
	.align		4
.L_43:
        /*0104*/ 	.byte	0x02, 0x4a
        /*0106*/ 	.byte	0x80
	.zero		1


	//----- nvinfo : EIATTR_SYSCALL_OFFSETS
	.align		4
        /*0108*/ 	.byte	0x04, 0x46
        /*010a*/ 	.short	(.L_45 - .L_44)


	//   ....[0]....
.L_44:
        /*010c*/ 	.word	0x00006710


	//   ....[1]....
        /*0110*/ 	.word	0x00006800


	//   ....[2]....
        /*0114*/ 	.word	0x00006f00


	//   ....[3]....
        /*0118*/ 	.word	0x00007820


	//   ....[4]....
        /*011c*/ 	.word	0x000080e0


	//   ....[5]....
        /*0120*/ 	.word	0x000089a0


	//----- nvinfo : EIATTR_MBARRIER_INSTR_OFFSETS
	.align		4
.L_45:
        /*0124*/ 	.byte	0x04, 0x39
        /*0126*/ 	.short	(.L_47 - .L_46)


	//   ....[0]....
.L_46:
        /*0128*/ 	.word	0x00000650
        /*012c*/ 	.word	0x000000ff
        /*0130*/ 	.word	0x00000000
        /*0134*/ 	.short	0x0100
        /*0136*/ 	.byte	0x07
	.zero		1


	//   ....[1]....
        /*0138*/ 	.word	0x00000660
        /*013c*/ 	.word	0x000000ff
        /*0140*/ 	.word	0x00000068
        /*0144*/ 	.short	0x0100
        /*0146*/ 	.byte	0x07
	.zero		1


	//   ....[2]....
        /*0148*/ 	.word	0x00000670
        /*014c*/ 	.word	0x000000ff
        /*0150*/ 	.word	0x00000008
        /*0154*/ 	.short	0x0100
        /*0156*/ 	.byte	0x07
	.zero		1


	//   ....[3]....
        /*0158*/ 	.word	0x00000680
        /*015c*/ 	.word	0x000000ff
        /*0160*/ 	.word	0x00000070
        /*0164*/ 	.short	0x0100
        /*0166*/ 	.byte	0x07
	.zero		1


	//   ....[4]....
        /*0168*/ 	.word	0x00000690
        /*016c*/ 	.word	0x000000ff
        /*0170*/ 	.word	0x00000010
        /*0174*/ 	.short	0x0100
        /*0176*/ 	.byte	0x07
	.zero		1


	//   ....[5]....
        /*0178*/ 	.word	0x000006a0
        /*017c*/ 	.word	0x000000ff
        /*0180*/ 	.word	0x00000078
        /*0184*/ 	.short	0x0100
        /*0186*/ 	.byte	0x07
	.zero		1


	//   ....[6]....
        /*0188*/ 	.word	0x000006b0
        /*018c*/ 	.word	0x000000ff
        /*0190*/ 	.word	0x00000018
        /*0194*/ 	.short	0x0100
        /*0196*/ 	.byte	0x07
	.zero		1


	//   ....[7]....
        /*0198*/ 	.word	0x000006c0
        /*019c*/ 	.word	0x000000ff
        /*01a0*/ 	.word	0x00000080
        /*01a4*/ 	.short	0x0100
        /*01a6*/ 	.byte	0x07
	.zero		1


	//   ....[8]....
        /*01a8*/ 	.word	0x000006d0
        /*01ac*/ 	.word	0x000000ff
        /*01b0*/ 	.word	0x00000020
        /*01b4*/ 	.short	0x0100
        /*01b6*/ 	.byte	0x07
	.zero		1


	//   ....[9]....
        /*01b8*/ 	.word	0x000006e0
        /*01bc*/ 	.word	0x000000ff
        /*01c0*/ 	.word	0x00000088
        /*01c4*/ 	.short	0x0100
        /*01c6*/ 	.byte	0x07
	.zero		1


	//   ....[10]....
        /*01c8*/ 	.word	0x000006f0
        /*01cc*/ 	.word	0x000000ff
        /*01d0*/ 	.word	0x00000028
        /*01d4*/ 	.short	0x0100
        /*01d6*/ 	.byte	0x07
	.zero		1


	//   ....[11]....
        /*01d8*/ 	.word	0x00000700
        /*01dc*/ 	.word	0x000000ff
        /*01e0*/ 	.word	0x00000090
        /*01e4*/ 	.short	0x0100
        /*01e6*/ 	.byte	0x07
	.zero		1


	//   ....[12]....
        /*01e8*/ 	.word	0x00000710
        /*01ec*/ 	.word	0x000000ff
        /*01f0*/ 	.word	0x00000030
        /*01f4*/ 	.short	0x0100
        /*01f6*/ 	.byte	0x07
	.zero		1


	//   ....[13]....
        /*01f8*/ 	.word	0x00000720
        /*01fc*/ 	.word	0x000000ff
        /*0200*/ 	.word	0x00000098
        /*0204*/ 	.short	0x0100
        /*0206*/ 	.byte	0x07
	.zero		1


	//   ....[14]....
        /*0208*/ 	.word	0x00000730
        /*020c*/ 	.word	0x000000ff
        /*0210*/ 	.word	0x00000038
        /*0214*/ 	.short	0x0100
        /*0216*/ 	.byte	0x07
	.zero		1


	//   ....[15]....
        /*0218*/ 	.word	0x00000740
        /*021c*/ 	.word	0x000000ff
        /*0220*/ 	.word	0x000000a0
        /*0224*/ 	.short	0x0100
        /*0226*/ 	.byte	0x07
	.zero		1


	//   ....[16]....
        /*0228*/ 	.word	0x00000750
        /*022c*/ 	.word	0x000000ff
        /*0230*/ 	.word	0x00000040
        /*0234*/ 	.short	0x0100
        /*0236*/ 	.byte	0x07
	.zero		1


	//   ....[17]....
        /*0238*/ 	.word	0x00000760
        /*023c*/ 	.word	0x000000ff
        /*0240*/ 	.word	0x000000a8
        /*0244*/ 	.short	0x0100
        /*0246*/ 	.byte	0x07
	.zero		1


	//   ....[18]....
        /*0248*/ 	.word	0x00000770
        /*024c*/ 	.word	0x000000ff
        /*0250*/ 	.word	0x00000048
        /*0254*/ 	.short	0x0100
        /*0256*/ 	.byte	0x07
	.zero		1


	//   ....[19]....
        /*0258*/ 	.word	0x00000780
        /*025c*/ 	.word	0x000000ff
        /*0260*/ 	.word	0x000000b0
        /*0264*/ 	.short	0x0100
        /*0266*/ 	.byte	0x07
	.zero		1


	//   ....[20]....
        /*0268*/ 	.word	0x00000790
        /*026c*/ 	.word	0x000000ff
        /*0270*/ 	.word	0x00000050
        /*0274*/ 	.short	0x0100
        /*0276*/ 	.byte	0x07
	.zero		1


	//   ....[21]....
        /*0278*/ 	.word	0x000007a0
        /*027c*/ 	.word	0x000000ff
        /*0280*/ 	.word	0x000000b8
        /*0284*/ 	.short	0x0100
        /*0286*/ 	.byte	0x07
	.zero		1


	//   ....[22]....
        /*0288*/ 	.word	0x000007b0
        /*028c*/ 	.word	0x000000ff
        /*0290*/ 	.word	0x00000058
        /*0294*/ 	.short	0x0100
        /*0296*/ 	.byte	0x07
	.zero		1


	//   ....[23]....
        /*0298*/ 	.word	0x000007c0
        /*029c*/ 	.word	0x000000ff
        /*02a0*/ 	.word	0x000000c0
        /*02a4*/ 	.short	0x0100
        /*02a6*/ 	.byte	0x07
	.zero		1


	//   ....[24]....
        /*02a8*/ 	.word	0x000007d0
        /*02ac*/ 	.word	0x000000ff
        /*02b0*/ 	.word	0x00000060
        /*02b4*/ 	.short	0x0100
        /*02b6*/ 	.byte	0x07
	.zero		1


	//   ....[25]....
        /*02b8*/ 	.word	0x000007e0
        /*02bc*/ 	.word	0x000000ff
        /*02c0*/ 	.word	0x000000c8
        /*02c4*/ 	.short	0x0100
        /*02c6*/ 	.byte	0x07
	.zero		1


	//   ....[26]....
        /*02c8*/ 	.word	0x00000910
        /*02cc*/ 	.word	0x000000ff
        /*02d0*/ 	.word	0x000000d0
        /*02d4*/ 	.short	0x0100
        /*02d6*/ 	.byte	0x07
	.zero		1


	//   ....[27]....
        /*02d8*/ 	.word	0x00000920
        /*02dc*/ 	.word	0x000000ff
        /*02e0*/ 	.word	0x000000f0
        /*02e4*/ 	.short	0x0100
        /*02e6*/ 	.byte	0x07
	.zero		1


	//   ....[28]....
        /*02e8*/ 	.word	0x00000930
        /*02ec*/ 	.word	0x000000ff
        /*02f0*/ 	.word	0x000000d8
        /*02f4*/ 	.short	0x0100
        /*02f6*/ 	.byte	0x07
	.zero		1


	//   ....[29]....
        /*02f8*/ 	.word	0x00000940
        /*02fc*/ 	.word	0x000000ff
        /*0300*/ 	.word	0x000000f8
        /*0304*/ 	.short	0x0100
        /*0306*/ 	.byte	0x07
	.zero		1


	//   ....[30]....
        /*0308*/ 	.word	0x00000950
        /*030c*/ 	.word	0x000000ff
        /*0310*/ 	.word	0x000000e0
        /*0314*/ 	.short	0x0100
        /*0316*/ 	.byte	0x07
	.zero		1


	//   ....[31]....
        /*0318*/ 	.word	0x00000960
        /*031c*/ 	.word	0x000000ff
        /*0320*/ 	.word	0x00000100
        /*0324*/ 	.short	0x0100
        /*0326*/ 	.byte	0x07
	.zero		1


	//   ....[32]....
        /*0328*/ 	.word	0x00000970
        /*032c*/ 	.word	0x000000ff
        /*0330*/ 	.word	0x000000e8
        /*0334*/ 	.short	0x0100
        /*0336*/ 	.byte	0x07
	.zero		1


	//   ....[33]....
        /*0338*/ 	.word	0x00000980
        /*033c*/ 	.word	0x000000ff
        /*0340*/ 	.word	0x00000108
        /*0344*/ 	.short	0x0100
        /*0346*/ 	.byte	0x07
	.zero		1


	//   ....[34]....
        /*0348*/ 	.word	0x00000a60
        /*034c*/ 	.word	0x000000ff
        /*0350*/ 	.word	0x00000110
        /*0354*/ 	.short	0x0100
        /*0356*/ 	.byte	0x05
	.zero		1


	//   ....[35]....
        /*0358*/ 	.word	0x00000a70
        /*035c*/ 	.word	0x000000ff
        /*0360*/ 	.word	0x00000118
        /*0364*/ 	.short	0x0100
        /*0366*/ 	.byte	0x05
	.zero		1


	//   ....[36]....
        /*0368*/ 	.word	0x00000ba0
        /*036c*/ 	.word	0x000000ff
        /*0370*/ 	.word	0x00000120
        /*0374*/ 	.short	0x0100
        /*0376*/ 	.byte	0x05
	.zero		1


	//   ....[37]....
        /*0378*/ 	.word	0x00000bb0
        /*037c*/ 	.word	0x000000ff
        /*0380*/ 	.word	0x00000130
        /*0384*/ 	.short	0x0100
        /*0386*/ 	.byte	0x05
	.zero		1


	//   ....[38]....
        /*0388*/ 	.word	0x00000bc0
        /*038c*/ 	.word	0x000000ff
        /*0390*/ 	.word	0x00000128
        /*0394*/ 	.short	0x0100
        /*0396*/ 	.byte	0x05
	.zero		1


	//   ....[39]....
        /*0398*/ 	.word	0x00000bd0
        /*039c*/ 	.word	0x000000ff
        /*03a0*/ 	.word	0x00000138
        /*03a4*/ 	.short	0x0100
        /*03a6*/ 	.byte	0x05
	.zero		1


	//   ....[40]....
        /*03a8*/ 	.word	0x00000cf0
        /*03ac*/ 	.word	0x000000ff
        /*03b0*/ 	.word	0x00000140
        /*03b4*/ 	.short	0x0100
        /*03b6*/ 	.byte	0x07
	.zero		1


	//   ....[41]....
        /*03b8*/ 	.word	0x00000d00
        /*03bc*/ 	.word	0x000000ff
        /*03c0*/ 	.word	0x00000160
        /*03c4*/ 	.short	0x0100
        /*03c6*/ 	.byte	0x07
	.zero		1


	//   ....[42]....
        /*03c8*/ 	.word	0x00000d10
        /*03cc*/ 	.word	0x000000ff
        /*03d0*/ 	.word	0x00000148
        /*03d4*/ 	.short	0x0100
        /*03d6*/ 	.byte	0x07
	.zero		1


	//   ....[43]....
        /*03d8*/ 	.word	0x00000d20
        /*03dc*/ 	.word	0x000000ff
        /*03e0*/ 	.word	0x00000168
        /*03e4*/ 	.short	0x0100
        /*03e6*/ 	.byte	0x07
	.zero		1


	//   ....[44]....
        /*03e8*/ 	.word	0x00000d30
        /*03ec*/ 	.word	0x000000ff
        /*03f0*/ 	.word	0x00000150
        /*03f4*/ 	.short	0x0100
        /*03f6*/ 	.byte	0x07
	.zero		1


	//   ....[45]....
        /*03f8*/ 	.word	0x00000d40
        /*03fc*/ 	.word	0x000000ff
        /*0400*/ 	.word	0x00000170
        /*0404*/ 	.short	0x0100
        /*0406*/ 	.byte	0x07
	.zero		1


	//   ....[46]....
        /*0408*/ 	.word	0x00000d50
        /*040c*/ 	.word	0x000000ff
        /*0410*/ 	.word	0x00000158
        /*0414*/ 	.short	0x0100
        /*0416*/ 	.byte	0x07
	.zero		1


	//   ....[47]....
        /*0418*/ 	.word	0x00000d60
        /*041c*/ 	.word	0x000000ff
        /*0420*/ 	.word	0x00000178
        /*0424*/ 	.short	0x0100
        /*0426*/ 	.byte	0x07
	.zero		1


	//   ....[48]....
        /*0428*/ 	.word	0x00000e50
        /*042c*/ 	.word	0x000000ff
        /*0430*/ 	.word	0x00000180
        /*0434*/ 	.short	0x0100
        /*0436*/ 	.byte	0x05
	.zero		1


	//   ....[49]....
        /*0438*/ 	.word	0x00000e60
        /*043c*/ 	.word	0x000000ff
        /*0440*/ 	.word	0x00000190
        /*0444*/ 	.short	0x0100
        /*0446*/ 	.byte	0x05
	.zero		1


	//   ....[50]....
        /*0448*/ 	.word	0x00000e70
        /*044c*/ 	.word	0x000000ff
        /*0450*/ 	.word	0x00000188
        /*0454*/ 	.short	0x0100
        /*0456*/ 	.byte	0x05
	.zero		1


	//   ....[51]....
        /*0458*/ 	.word	0x00000e80
        /*045c*/ 	.word	0x000000ff
        /*0460*/ 	.word	0x00000198
        /*0464*/ 	.short	0x0100
        /*0466*/ 	.byte	0x05
	.zero		1


	//   ....[52]....
        /*0468*/ 	.word	0x00000f80
        /*046c*/ 	.word	0x000000ff
        /*0470*/ 	.word	0x000001a0
        /*0474*/ 	.short	0x0100
        /*0476*/ 	.byte	0x04
	.zero		1


	//   ....[53]....
        /*0478*/ 	.word	0x00001cd0
        /*047c*/ 	.word	0x00000003
        /*0480*/ 	.word	0x00000190
        /*0484*/ 	.short	0x010a
        /*0486*/ 	.byte	0xff
	.zero		1


	//   ....[54]....
        /*0488*/ 	.word	0x00001d00
        /*048c*/ 	.word	0x00000003
        /*0490*/ 	.word	0x00000180
        /*0494*/ 	.short	0x0101
        /*0496*/ 	.byte	0xff
	.zero		1


	//   ....[55]....
        /*0498*/ 	.word	0x00001e00
        /*049c*/ 	.word	0x000000ff
        /*04a0*/ 	.word	0x00000068
        /*04a4*/ 	.short	0x010a
        /*04a6*/ 	.byte	0x08
	.zero		1


	//   ....[56]....
        /*04a8*/ 	.word	0x00001ed0
        /*04ac*/ 	.word	0x000000ff
        /*04b0*/ 	.word	0x00000068
        /*04b4*/ 	.short	0x010a
        /*04b6*/ 	.byte	0x21
	.zero		1


	//   ....[57]....
        /*04b8*/ 	.word	0x00002080
        /*04bc*/ 	.word	0x000000ff
        /*04c0*/ 	.word	0x00000068
        /*04c4*/ 	.short	0x010a
        /*04c6*/ 	.byte	0x08
	.zero		1


	//   ....[58]....
        /*04c8*/ 	.word	0x000021d0
        /*04cc*/ 	.word	0x000000ff
        /*04d0*/ 	.word	0x00000118
        /*04d4*/ 	.short	0x0101
        /*04d6*/ 	.byte	0x06
	.zero		1


	//   ....[59]....
        /*04d8*/ 	.word	0x000021f0
        /*04dc*/ 	.word	0x000000ff
        /*04e0*/ 	.word	0x00000068
        /*04e4*/ 	.short	0x010a
        /*04e6*/ 	.byte	0x08
	.zero		1


	//   ....[60]....
        /*04e8*/ 	.word	0x00002270
        /*04ec*/ 	.word	0x000000ff
        /*04f0*/ 	.word	0x00000068
        /*04f4*/ 	.short	0x010a
        /*04f6*/ 	.byte	0x21
	.zero		1


	//   ....[61]....
        /*04f8*/ 	.word	0x000023b0
        /*04fc*/ 	.word	0x000000ff
        /*0500*/ 	.word	0x00000068
        /*0504*/ 	.short	0x010a
        /*0506*/ 	.byte	0x08
	.zero		1


	//   ....[62]....
        /*0508*/ 	.word	0x00002600
        /*050c*/ 	.word	0x00000002
        /*0510*/ 	.word	0x00000120
        /*0514*/ 	.short	0x010a
        /*0516*/ 	.byte	0xff
	.zero		1


	//   ....[63]....
        /*0518*/ 	.word	0x000026c0
        /*051c*/ 	.word	0x00000002
        /*0520*/ 	.word	0x00000000
        /*0524*/ 	.short	0x0101
        /*0526*/ 	.byte	0xff
	.zero		1


	//   ....[64]....
        /*0528*/ 	.word	0x00002c20
        /*052c*/ 	.word	0x000000ff
        /*0530*/ 	.word	0x00000000
        /*0534*/ 	.short	0x010a
        /*0536*/ 	.byte	0x04
	.zero		1


	//   ....[65]....
        /*0538*/ 	.word	0x00002cb0
        /*053c*/ 	.word	0x000000ff
        /*0540*/ 	.word	0x00000000
        /*0544*/ 	.short	0x010a
        /*0546*/ 	.byte	0x04
	.zero		1


	//   ....[66]....
        /*0548*/ 	.word	0x00002d40
        /*054c*/ 	.word	0x000000ff
        /*0550*/ 	.word	0x00000000
        /*0554*/ 	.short	0x010a
        /*0556*/ 	.byte	0x04
	.zero		1


	//   ....[67]....
        /*0558*/ 	.word	0x00002dd0
        /*055c*/ 	.word	0x000000ff
        /*0560*/ 	.word	0x00000000
        /*0564*/ 	.short	0x010a
        /*0566*/ 	.byte	0x04
	.zero		1


	//   ....[68]....
        /*0568*/ 	.word	0x00002e60
        /*056c*/ 	.word	0x000000ff
        /*0570*/ 	.word	0x00000000
        /*0574*/ 	.short	0x010a
        /*0576*/ 	.byte	0x04
	.zero		1


	//   ....[69]....
        /*0578*/ 	.word	0x00002ef0
        /*057c*/ 	.word	0x000000ff
        /*0580*/ 	.word	0x00000000
        /*0584*/ 	.short	0x010a
        /*0586*/ 	.byte	0x04
	.zero		1


	//   ....[70]....
        /*0588*/ 	.word	0x00002f80
        /*058c*/ 	.word	0x000000ff
        /*0590*/ 	.word	0x00000000
        /*0594*/ 	.short	0x010a
        /*0596*/ 	.byte	0x04
	.zero		1


	//   ....[71]....
        /*0598*/ 	.word	0x00003010
        /*059c*/ 	.word	0x000000ff
        /*05a0*/ 	.word	0x00000000
        /*05a4*/ 	.short	0x010a
        /*05a6*/ 	.byte	0x04
	.zero		1


	//   ....[72]....
        /*05a8*/ 	.word	0x000030a0
        /*05ac*/ 	.word	0x000000ff
        /*05b0*/ 	.word	0x00000000
        /*05b4*/ 	.short	0x010a
        /*05b6*/ 	.byte	0x04
	.zero		1


	//   ....[73]....
        /*05b8*/ 	.word	0x00003130
        /*05bc*/ 	.word	0x000000ff
        /*05c0*/ 	.word	0x00000000
        /*05c4*/ 	.short	0x010a
        /*05c6*/ 	.byte	0x04
	.zero		1


	//   ....[74]....
        /*05c8*/ 	.word	0x000031c0
        /*05cc*/ 	.word	0x000000ff
        /*05d0*/ 	.word	0x00000000
        /*05d4*/ 	.short	0x010a
        /*05d6*/ 	.byte	0x04
	.zero		1


	//   ....[75]....
        /*05d8*/ 	.word	0x00003250
        /*05dc*/ 	.word	0x000000ff
        /*05e0*/ 	.word	0x00000000
        /*05e4*/ 	.short	0x010a
        /*05e6*/ 	.byte	0x04
	.zero		1


	//   ....[76]....
        /*05e8*/ 	.word	0x000032f0
        /*05ec*/ 	.word	0x00000000
        /*05f0*/ 	.word	0x00000000
        /*05f4*/ 	.short	0x010a
        /*05f6*/ 	.byte	0xff
	.zero		1


	//   ....[77]....
        /*05f8*/ 	.word	0x00003420
        /*05fc*/ 	.word	0x00000000
        /*0600*/ 	.word	0x00000180
        /*0604*/ 	.short	0x010a
        /*0606*/ 	.byte	0xff
	.zero		1


	//   ....[78]....
        /*0608*/ 	.word	0x00003490
        /*060c*/ 	.word	0x00000004
        /*0610*/ 	.word	0x00000000
        /*0614*/ 	.short	0x0101
        /*0616*/ 	.byte	0xff
	.zero		1


	//   ....[79]....
        /*0618*/ 	.word	0x000034b0
        /*061c*/ 	.word	0x000000ff
        /*0620*/ 	.word	0x00000130
        /*0624*/ 	.short	0x010a
        /*0626*/ 	.byte	0x05
	.zero		1


	//   ....[80]....
        /*0628*/ 	.word	0x000035d0
        /*062c*/ 	.word	0x00000000
        /*0630*/ 	.word	0x00000120
        /*0634*/ 	.short	0x010a
        /*0636*/ 	.byte	0xff
	.zero		1


	//   ....[81]....
        /*0638*/ 	.word	0x000036d0
        /*063c*/ 	.word	0x00000000
        /*0640*/ 	.word	0x00000000
        /*0644*/ 	.short	0x0101
        /*0646*/ 	.byte	0xff
	.zero		1


	//   ....[82]....
        /*0648*/ 	.word	0x00003760
        /*064c*/ 	.word	0x000000ff
        /*0650*/ 	.word	0x00000130
        /*0654*/ 	.short	0x0106
        /*0656*/ 	.byte	0x05
	.zero		1


	//   ....[83]....
        /*0658*/ 	.word	0x00003780
        /*065c*/ 	.word	0x000000ff
        /*0660*/ 	.word	0x00000130
        /*0664*/ 	.short	0x010a
        /*0666*/ 	.byte	0x05
	.zero		1


	//   ....[84]....
        /*0668*/ 	.word	0x00003810
        /*066c*/ 	.word	0x000000ff
        /*0670*/ 	.word	0x00000130
        /*0674*/ 	.short	0x0106
        /*0676*/ 	.byte	0x04
	.zero		1


	//   ....[85]....
        /*0678*/ 	.word	0x00003850
        /*067c*/ 	.word	0x00000000
        /*0680*/ 	.word	0x00000130
        /*0684*/ 	.short	0x010a
        /*0686*/ 	.byte	0xff
	.zero		1


	//   ....[86]....
        /*0688*/ 	.word	0x00003a90
        /*068c*/ 	.word	0x000000ff
        /*0690*/ 	.word	0x00000008
        /*0694*/ 	.short	0x010a
        /*0696*/ 	.byte	0x04
	.zero		1


	//   ....[87]....
        /*0698*/ 	.word	0x00003ab0
        /*069c*/ 	.word	0x000000ff
        /*06a0*/ 	.word	0x00000008
        /*06a4*/ 	.short	0x010a
        /*06a6*/ 	.byte	0x04
	.zero		1


	//   ....[88]....
        /*06a8*/ 	.word	0x00003c40
        /*06ac*/ 	.word	0x000000ff
        /*06b0*/ 	.word	0x00000008
        /*06b4*/ 	.short	0x010a
        /*06b6*/ 	.byte	0x04
	.zero		1


	//   ....[89]....
        /*06b8*/ 	.word	0x00003c60
        /*06bc*/ 	.word	0x000000ff
        /*06c0*/ 	.word	0x00000008
        /*06c4*/ 	.short	0x010a
        /*06c6*/ 	.byte	0x04
	.zero		1


	//   ....[90]....
        /*06c8*/ 	.word	0x00003d20
        /*06cc*/ 	.word	0x000000ff
        /*06d0*/ 	.word	0x00000000
        /*06d4*/ 	.short	0x0101
        /*06d6*/ 	.byte	0x05
	.zero		1


	//   ....[91]....
        /*06d8*/ 	.word	0x00004040
        /*06dc*/ 	.word	0x00000000
        /*06e0*/ 	.word	0x00000120
        /*06e4*/ 	.short	0x010a
        /*06e6*/ 	.byte	0xff
	.zero		1


	//   ....[92]....
        /*06e8*/ 	.word	0x00004100
        /*06ec*/ 	.word	0x00000000
        /*06f0*/ 	.word	0x00000000
        /*06f4*/ 	.short	0x0101
        /*06f6*/ 	.byte	0xff
	.zero		1


	//   ....[93]....
        /*06f8*/ 	.word	0x000041c0
        /*06fc*/ 	.word	0x000000ff
        /*0700*/ 	.word	0x00000000
        /*0704*/ 	.short	0x010a
        /*0706*/ 	.byte	0x06
	.zero		1


	//   ....[94]....
        /*0708*/ 	.word	0x000041d0
        /*070c*/ 	.word	0x000000ff
        /*0710*/ 	.word	0x00000160
        /*0714*/ 	.short	0x010a
        /*0716*/ 	.byte	0x07
	.zero		1


	//   ....[95]....
        /*0718*/ 	.word	0x00004280
        /*071c*/ 	.word	0x000000ff
        /*0720*/ 	.word	0x00000000
        /*0724*/ 	.short	0x010a
        /*0726*/ 	.byte	0x06
	.zero		1


	//   ....[96]....
        /*0728*/ 	.word	0x000043b0
        /*072c*/ 	.word	0x000000ff
        /*0730*/ 	.word	0x00000000
        /*0734*/ 	.short	0x010a
        /*0736*/ 	.byte	0x1e
	.zero		1


	//   ....[97]....
        /*0738*/ 	.word	0x000046b0
        /*073c*/ 	.word	0x000000ff
        /*0740*/ 	.word	0x00000000
        /*0744*/ 	.short	0x010a
        /*0746*/ 	.byte	0x07
	.zero		1


	//   ....[98]....
        /*0748*/ 	.word	0x00004740
        /*074c*/ 	.word	0x000000ff
        /*0750*/ 	.word	0x00000000
        /*0754*/ 	.short	0x010a
        /*0756*/ 	.byte	0x07
	.zero		1


	//   ....[99]....
        /*0758*/ 	.word	0x000047d0
        /*075c*/ 	.word	0x000000ff
        /*0760*/ 	.word	0x00000000
        /*0764*/ 	.short	0x010a
        /*0766*/ 	.byte	0x07
	.zero		1


	//   ....[100]....
        /*0768*/ 	.word	0x00004870
        /*076c*/ 	.word	0x00000000
        /*0770*/ 	.word	0x00000000
        /*0774*/ 	.short	0x010a
        /*0776*/ 	.byte	0xff
	.zero		1


	//   ....[101]....
        /*0778*/ 	.word	0x000048b0
        /*077c*/ 	.word	0x00000000
        /*0780*/ 	.word	0x00000000
        /*0784*/ 	.short	0x010a
        /*0786*/ 	.byte	0xff
	.zero		1


	//   ....[102]....
        /*0788*/ 	.word	0x00004920
        /*078c*/ 	.word	0x000000ff
        /*0790*/ 	.word	0x00000000
        /*0794*/ 	.short	0x0101
        /*0796*/ 	.byte	0x06
	.zero		1


	//   ....[103]....
        /*0798*/ 	.word	0x00004960
        /*079c*/ 	.word	0x000000ff
        /*07a0*/ 	.word	0x000001a0
        /*07a4*/ 	.short	0x010a
        /*07a6*/ 	.byte	0x05
	.zero		1


	//   ....[104]....
        /*07a8*/ 	.word	0x000049b0
        /*07ac*/ 	.word	0x000000ff
        /*07b0*/ 	.word	0x00000000
        /*07b4*/ 	.short	0x0101
        /*07b6*/ 	.byte	0x06
	.zero		1


	//   ....[105]....
        /*07b8*/ 	.word	0x00004dc0
        /*07bc*/ 	.word	0x00000000
        /*07c0*/ 	.word	0x00000120
        /*07c4*/ 	.short	0x010a
        /*07c6*/ 	.byte	0xff
	.zero		1


	//   ....[106]....
        /*07c8*/ 	.word	0x00004e80
        /*07cc*/ 	.word	0x00000000
        /*07d0*/ 	.word	0x00000000
        /*07d4*/ 	.short	0x0101
        /*07d6*/ 	.byte	0xff
	.zero		1


	//   ....[107]....
        /*07d8*/ 	.word	0x000051a0
        /*07dc*/ 	.word	0x000000ff
        /*07e0*/ 	.word	0x00000118
        /*07e4*/ 	.short	0x010a
        /*07e6*/ 	.byte	0x04
	.zero		1


	//   ....[108]....
        /*07e8*/ 	.word	0x000053a0
        /*07ec*/ 	.word	0x000000ff
        /*07f0*/ 	.word	0x000000f0
        /*07f4*/ 	.short	0x010a
        /*07f6*/ 	.byte	0x04
	.zero		1


	//   ....[109]....
        /*07f8*/ 	.word	0x00005590
        /*07fc*/ 	.word	0x000000ff
        /*0800*/ 	.word	0x000000d0
        /*0804*/ 	.short	0x010b
        /*0806*/ 	.byte	0x04
	.zero		1


	//   ....[110]....
        /*0808*/ 	.word	0x000055a0
        /*080c*/ 	.word	0x000000ff
        /*0810*/ 	.word	0x00000000
        /*0814*/ 	.short	0x0101
        /*0816*/ 	.byte	0x07
	.zero		1


	//   ....[111]....
        /*0818*/ 	.word	0x000055c0
        /*081c*/ 	.word	0x000000ff
        /*0820*/ 	.word	0x000000f8
        /*0824*/ 	.short	0x010a
        /*0826*/ 	.byte	0x04
	.zero		1


	//   ....[112]....
        /*0828*/ 	.word	0x00005770
        /*082c*/ 	.word	0x000000ff
        /*0830*/ 	.word	0x000000d8
        /*0834*/ 	.short	0x010b
        /*0836*/ 	.byte	0x04
	.zero		1


	//   ....[113]....
        /*0838*/ 	.word	0x00005780
        /*083c*/ 	.word	0x000000ff
        /*0840*/ 	.word	0x00000000
        /*0844*/ 	.short	0x0101
        /*0846*/ 	.byte	0x07
	.zero		1


	//   ....[114]....
        /*0848*/ 	.word	0x00005790
        /*084c*/ 	.word	0x000000ff
        /*0850*/ 	.word	0x00000100
        /*0854*/ 	.short	0x010a
        /*0856*/ 	.byte	0x04
	.zero		1


	//   ....[115]....
        /*0858*/ 	.word	0x000059c0
        /*085c*/ 	.word	0x000000ff
        /*0860*/ 	.word	0x000000e0
        /*0864*/ 	.short	0x010b
        /*0866*/ 	.byte	0x04
	.zero		1


	//   ....[116]....
        /*0868*/ 	.word	0x00005a30
        /*086c*/ 	.word	0x000000ff
        /*0870*/ 	.word	0x00000000
        /*0874*/ 	.short	0x0101
        /*0876*/ 	.byte	0x07
	.zero		1


	//   ....[117]....
        /*0878*/ 	.word	0x00005a70
        /*087c*/ 	.word	0x000000ff
        /*0880*/ 	.word	0x00000108
        /*0884*/ 	.short	0x010a
        /*0886*/ 	.byte	0x04
	.zero		1


	//   ....[118]....
        /*0888*/ 	.word	0x00005ca0
        /*088c*/ 	.word	0x000000ff
        /*0890*/ 	.word	0x000000e8
        /*0894*/ 	.short	0x010b
        /*0896*/ 	.byte	0x04
	.zero		1


	//   ....[119]....
        /*0898*/ 	.word	0x00005cc0
        /*089c*/ 	.word	0x000000ff
        /*08a0*/ 	.word	0x00000000
        /*08a4*/ 	.short	0x0101
        /*08a6*/ 	.byte	0x05
	.zero		1


	//   ....[120]....
        /*08a8*/ 	.word	0x00005cf0
        /*08ac*/ 	.word	0x000000ff
        /*08b0*/ 	.word	0x000000f0
        /*08b4*/ 	.short	0x010a
        /*08b6*/ 	.byte	0x04
	.zero		1


	//   ....[121]....
        /*08b8*/ 	.word	0x00005d10
        /*08bc*/ 	.word	0x000000ff
        /*08c0*/ 	.word	0x000000f8
        /*08c4*/ 	.short	0x010a
        /*08c6*/ 	.byte	0x04
	.zero		1


	//   ....[122]....
        /*08c8*/ 	.word	0x00005d30
        /*08cc*/ 	.word	0x000000ff
        /*08d0*/ 	.word	0x00000100
        /*08d4*/ 	.short	0x010a
        /*08d6*/ 	.byte	0x04
	.zero		1


	//   ....[123]....
        /*08d8*/ 	.word	0x00005d70
        /*08dc*/ 	.word	0x00000000
        /*08e0*/ 	.word	0x00000108
        /*08e4*/ 	.short	0x010a
        /*08e6*/ 	.byte	0xff
	.zero		1


	//   ....[124]....
        /*08e8*/ 	.word	0x000060d0
        /*08ec*/ 	.word	0x00000000
        /*08f0*/ 	.word	0x00000120
        /*08f4*/ 	.short	0x010a
        /*08f6*/ 	.byte	0xff
	.zero		1


	//   ....[125]....
        /*08f8*/ 	.word	0x000061e0
        /*08fc*/ 	.word	0x00000000
        /*0900*/ 	.word	0x00000000
        /*0904*/ 	.short	0x0101
        /*0906*/ 	.byte	0xff
	.zero		1


	//   ....[126]....
        /*0908*/ 	.word	0x00006be0
        /*090c*/ 	.word	0x000000ff
        /*0910*/ 	.word	0x000000d0
        /*0914*/ 	.short	0x010a
        /*0916*/ 	.byte	0x2c
	.zero		1


	//   ....[127]....
        /*0918*/ 	.word	0x00006c00
        /*091c*/ 	.word	0x0000004e
        /*0920*/ 	.word	0x00000140
        /*0924*/ 	.short	0x010a
        /*0926*/ 	.byte	0xff
	.zero		1


	//   ....[128]....
        /*0928*/ 	.word	0x00006d10
        /*092c*/ 	.word	0x000000ff
        /*0930*/ 	.word	0x000000d0
        /*0934*/ 	.short	0x010a
        /*0936*/ 	.byte	0x2c
	.zero		1


	//   ....[129]....
        /*0938*/ 	.word	0x00006de0
        /*093c*/ 	.word	0x0000004e
        /*0940*/ 	.word	0x00000140
        /*0944*/ 	.short	0x010a
        /*0946*/ 	.byte	0xff
	.zero		1


	//   ....[130]....
        /*0948*/ 	.word	0x00007590
        /*094c*/ 	.word	0x00000000
        /*0950*/ 	.word	0x00000000
        /*0954*/ 	.short	0x0101
        /*0956*/ 	.byte	0xff
	.zero		1


	//   ....[131]....
        /*0958*/ 	.word	0x000075a0
        /*095c*/ 	.word	0x00000003
        /*0960*/ 	.word	0x000000d0
        /*0964*/ 	.short	0x010a
        /*0966*/ 	.byte	0xff
	.zero		1


	//   ....[132]....
        /*0968*/ 	.word	0x00007660
        /*096c*/ 	.word	0x00000003
        /*0970*/ 	.word	0x000000d0
        /*0974*/ 	.short	0x010a
        /*0976*/ 	.byte	0xff
	.zero		1


	//   ....[133]....
        /*0978*/ 	.word	0x00007e50
        /*097c*/ 	.word	0x00000056
        /*0980*/ 	.word	0x00000000
        /*0984*/ 	.short	0x0101
        /*0986*/ 	.byte	0xff
	.zero		1


	//   ....[134]....
        /*0988*/ 	.word	0x00007e70
        /*098c*/ 	.word	0x00000057
        /*0990*/ 	.word	0x000000d0
        /*0994*/ 	.short	0x010a
        /*0996*/ 	.byte	0xff
	.zero		1


	//   ....[135]....
        /*0998*/ 	.word	0x00007f20
        /*099c*/ 	.word	0x00000057
        /*09a0*/ 	.word	0x000000d0
        /*09a4*/ 	.short	0x010a
        /*09a6*/ 	.byte	0xff
	.zero		1


	//   ....[136]....
        /*09a8*/ 	.word	0x00008710
        /*09ac*/ 	.word	0x00000056
        /*09b0*/ 	.word	0x00000000
        /*09b4*/ 	.short	0x0101
        /*09b6*/ 	.byte	0xff
	.zero		1


	//   ....[137]....
        /*09b8*/ 	.word	0x00008730
        /*09bc*/ 	.word	0x0000005c
        /*09c0*/ 	.word	0x000000d0
        /*09c4*/ 	.short	0x010a
        /*09c6*/ 	.byte	0xff
	.zero		1


	//   ....[138]....
        /*09c8*/ 	.word	0x000087e0
        /*09cc*/ 	.word	0x0000005c
        /*09d0*/ 	.word	0x000000d0
        /*09d4*/ 	.short	0x010a
        /*09d6*/ 	.byte	0xff
	.zero		1


	//   ....[139]....
        /*09d8*/ 	.word	0x00008a90
        /*09dc*/ 	.word	0x0000004e
        /*09e0*/ 	.word	0x00000000
        /*09e4*/ 	.short	0x0101
        /*09e6*/ 	.byte	0xff
	.zero		1


	//   ....[140]....
        /*09e8*/ 	.word	0x00009020
        /*09ec*/ 	.word	0x00000002
        /*09f0*/ 	.word	0x00000000
        /*09f4*/ 	.short	0x0101
        /*09f6*/ 	.byte	0xff
	.zero		1


	//   ....[141]....
        /*09f8*/ 	.word	0x000092b0
        /*09fc*/ 	.word	0x000000ff
        /*0a00*/ 	.word	0x00000000
        /*0a04*/ 	.short	0x0101
        /*0a06*/ 	.byte	0x04
	.zero		1


	//   ....[142]....
        /*0a08*/ 	.word	0x000092d0
        /*0a0c*/ 	.word	0x00000003
        /*0a10*/ 	.word	0x00000190
        /*0a14*/ 	.short	0x010a
        /*0a16*/ 	.byte	0xff
	.zero		1


	//   ....[143]....
        /*0a18*/ 	.word	0x00009330
        /*0a1c*/ 	.word	0x00000002
        /*0a20*/ 	.word	0x00000068
        /*0a24*/ 	.short	0x010a
        /*0a26*/ 	.byte	0xff
	.zero		1


	//   ....[144]....
        /*0a28*/ 	.word	0x00009390
        /*0a2c*/ 	.word	0x00000002
        /*0a30*/ 	.word	0x00000068
        /*0a34*/ 	.short	0x010a
        /*0a36*/ 	.byte	0xff
	.zero		1


	//   ....[145]....
        /*0a38*/ 	.word	0x000093e0
        /*0a3c*/ 	.word	0x00000002
        /*0a40*/ 	.word	0x00000120
        /*0a44*/ 	.short	0x010a
        /*0a46*/ 	.byte	0xff
	.zero		1


	//   ....[146]....
        /*0a48*/ 	.word	0x00009440
        /*0a4c*/ 	.word	0x00000000
        /*0a50*/ 	.word	0x00000000
        /*0a54*/ 	.short	0x010a
        /*0a56*/ 	.byte	0xff
	.zero		1


	//   ....[147]....
        /*0a58*/ 	.word	0x000094a0
        /*0a5c*/ 	.word	0x00000000
        /*0a60*/ 	.word	0x00000000
        /*0a64*/ 	.short	0x010a
        /*0a66*/ 	.byte	0xff
	.zero		1


	//   ....[148]....
        /*0a68*/ 	.word	0x00009500
        /*0a6c*/ 	.word	0x00000000
        /*0a70*/ 	.word	0x00000000
        /*0a74*/ 	.short	0x010a
        /*0a76*/ 	.byte	0xff
	.zero		1


	//   ....[149]....
        /*0a78*/ 	.word	0x00009560
        /*0a7c*/ 	.word	0x00000000
        /*0a80*/ 	.word	0x00000000
        /*0a84*/ 	.short	0x010a
        /*0a86*/ 	.byte	0xff
	.zero		1


	//   ....[150]....
        /*0a88*/ 	.word	0x000095c0
        /*0a8c*/ 	.word	0x00000000
        /*0a90*/ 	.word	0x00000000
        /*0a94*/ 	.short	0x010a
        /*0a96*/ 	.byte	0xff
	.zero		1


	//   ....[151]....
        /*0a98*/ 	.word	0x00009620
        /*0a9c*/ 	.word	0x00000000
        /*0aa0*/ 	.word	0x00000000
        /*0aa4*/ 	.short	0x010a
        /*0aa6*/ 	.byte	0xff
	.zero		1


	//   ....[152]....
        /*0aa8*/ 	.word	0x00009680
        /*0aac*/ 	.word	0x00000000
        /*0ab0*/ 	.word	0x00000000
        /*0ab4*/ 	.short	0x010a
        /*0ab6*/ 	.byte	0xff
	.zero		1


	//   ....[153]....
        /*0ab8*/ 	.word	0x000096e0
        /*0abc*/ 	.word	0x00000000
        /*0ac0*/ 	.word	0x00000000
        /*0ac4*/ 	.short	0x010a
        /*0ac6*/ 	.byte	0xff
	.zero		1


	//   ....[154]....
        /*0ac8*/ 	.word	0x00009740
        /*0acc*/ 	.word	0x00000000
        /*0ad0*/ 	.word	0x00000000
        /*0ad4*/ 	.short	0x010a
        /*0ad6*/ 	.byte	0xff
	.zero		1


	//   ....[155]....
        /*0ad8*/ 	.word	0x000097a0
        /*0adc*/ 	.word	0x00000000
        /*0ae0*/ 	.word	0x00000000
        /*0ae4*/ 	.short	0x010a
        /*0ae6*/ 	.byte	0xff
	.zero		1


	//   ....[156]....
        /*0ae8*/ 	.word	0x00009800
        /*0aec*/ 	.word	0x00000000
        /*0af0*/ 	.word	0x00000000
        /*0af4*/ 	.short	0x010a
        /*0af6*/ 	.byte	0xff
	.zero		1


	//   ....[157]....
        /*0af8*/ 	.word	0x00009860
        /*0afc*/ 	.word	0x00000000
        /*0b00*/ 	.word	0x00000000
        /*0b04*/ 	.short	0x010a
        /*0b06*/ 	.byte	0xff
	.zero		1


	//   ....[158]....
        /*0b08*/ 	.word	0x000098b0
        /*0b0c*/ 	.word	0x00000000
        /*0b10*/ 	.word	0x00000180
        /*0b14*/ 	.short	0x010a
        /*0b16*/ 	.byte	0xff
	.zero		1


	//   ....[159]....
        /*0b18*/ 	.word	0x00009910
        /*0b1c*/ 	.word	0x00000000
        /*0b20*/ 	.word	0x00000130
        /*0b24*/ 	.short	0x010a
        /*0b26*/ 	.byte	0xff
	.zero		1


	//   ....[160]....
        /*0b28*/ 	.word	0x00009960
        /*0b2c*/ 	.word	0x00000000
        /*0b30*/ 	.word	0x00000120
        /*0b34*/ 	.short	0x010a
        /*0b36*/ 	.byte	0xff
	.zero		1


	//   ....[161]....
        /*0b38*/ 	.word	0x000099c0
        /*0b3c*/ 	.word	0x00000000
        /*0b40*/ 	.word	0x00000130
        /*0b44*/ 	.short	0x010a
        /*0b46*/ 	.byte	0xff
	.zero		1


	//   ....[162]....
        /*0b48*/ 	.word	0x00009a20
        /*0b4c*/ 	.word	0x00000004
        /*0b50*/ 	.word	0x00000008
        /*0b54*/ 	.short	0x010a
        /*0b56*/ 	.byte	0xff
	.zero		1


	//   ....[163]....
        /*0b58*/ 	.word	0x00009b00
        /*0b5c*/ 	.word	0x00000002
        /*0b60*/ 	.word	0x00000008
        /*0b64*/ 	.short	0x010a
        /*0b66*/ 	.byte	0xff
	.zero		1


	//   ....[164]....
        /*0b68*/ 	.word	0x00009b50
        /*0b6c*/ 	.word	0x00000000
        /*0b70*/ 	.word	0x00000120
        /*0b74*/ 	.short	0x010a
        /*0b76*/ 	.byte	0xff
	.zero		1


	//   ....[165]....
        /*0b78*/ 	.word	0x00009bb0
        /*0b7c*/ 	.word	0x00000000
        /*0b80*/ 	.word	0x00000160
        /*0b84*/ 	.short	0x010a
        /*0b86*/ 	.byte	0xff
	.zero		1


	//   ....[166]....
        /*0b88*/ 	.word	0x00009c10
        /*0b8c*/ 	.word	0x00000000
        /*0b90*/ 	.word	0x00000000
        /*0b94*/ 	.short	0x010a
        /*0b96*/ 	.byte	0xff
	.zero		1


	//   ....[167]....
        /*0b98*/ 	.word	0x00009c70
        /*0b9c*/ 	.word	0x00000000
        /*0ba0*/ 	.word	0x00000000
        /*0ba4*/ 	.short	0x010a
        /*0ba6*/ 	.byte	0xff
	.zero		1


	//   ....[168]....
        /*0ba8*/ 	.word	0x00009cd0
        /*0bac*/ 	.word	0x00000000
        /*0bb0*/ 	.word	0x00000000
        /*0bb4*/ 	.short	0x010a
        /*0bb6*/ 	.byte	0xff
	.zero		1


	//   ....[169]....
        /*0bb8*/ 	.word	0x00009d30
        /*0bbc*/ 	.word	0x00000000
        /*0bc0*/ 	.word	0x00000000
        /*0bc4*/ 	.short	0x010a
        /*0bc6*/ 	.byte	0xff
	.zero		1


	//   ....[170]....
        /*0bc8*/ 	.word	0x00009d90
        /*0bcc*/ 	.word	0x00000000
        /*0bd0*/ 	.word	0x000001a0
        /*0bd4*/ 	.short	0x010a
        /*0bd6*/ 	.byte	0xff
	.zero		1


	//   ....[171]....
        /*0bd8*/ 	.word	0x00009de0
        /*0bdc*/ 	.word	0x00000000
        /*0be0*/ 	.word	0x00000120
        /*0be4*/ 	.short	0x010a
        /*0be6*/ 	.byte	0xff
	.zero		1


	//   ....[172]....
        /*0be8*/ 	.word	0x00009e40
        /*0bec*/ 	.word	0x00000000
        /*0bf0*/ 	.word	0x00000118
        /*0bf4*/ 	.short	0x010a
        /*0bf6*/ 	.byte	0xff
	.zero		1


	//   ....[173]....
        /*0bf8*/ 	.word	0x00009ea0
        /*0bfc*/ 	.word	0x00000003
        /*0c00*/ 	.word	0x000000f0
        /*0c04*/ 	.short	0x010a
        /*0c06*/ 	.byte	0xff
	.zero		1


	//   ....[174]....
        /*0c08*/ 	.word	0x00009f00
        /*0c0c*/ 	.word	0x00000003
        /*0c10*/ 	.word	0x000000f8
        /*0c14*/ 	.short	0x010a
        /*0c16*/ 	.byte	0xff
	.zero		1


	//   ....[175]....
        /*0c18*/ 	.word	0x00009f60
        /*0c1c*/ 	.word	0x00000003
        /*0c20*/ 	.word	0x00000100
        /*0c24*/ 	.short	0x010a
        /*0c26*/ 	.byte	0xff
	.zero		1


	//   ....[176]....
        /*0c28*/ 	.word	0x00009fc0
        /*0c2c*/ 	.word	0x00000003
        /*0c30*/ 	.word	0x00000108
        /*0c34*/ 	.short	0x010a
        /*0c36*/ 	.byte	0xff
	.zero		1


	//   ....[177]....
        /*0c38*/ 	.word	0x0000a020
        /*0c3c*/ 	.word	0x00000000
        /*0c40*/ 	.word	0x000000f0
        /*0c44*/ 	.short	0x010a
        /*0c46*/ 	.byte	0xff
	.zero		1


	//   ....[178]....
        /*0c48*/ 	.word	0x0000a080
        /*0c4c*/ 	.word	0x00000000
        /*0c50*/ 	.word	0x000000f8
        /*0c54*/ 	.short	0x010a
        /*0c56*/ 	.byte	0xff
	.zero		1


	//   ....[179]....
        /*0c58*/ 	.word	0x0000a0e0
        /*0c5c*/ 	.word	0x00000000
        /*0c60*/ 	.word	0x00000100
        /*0c64*/ 	.short	0x010a
        /*0c66*/ 	.byte	0xff
	.zero		1


	//   ....[180]....
        /*0c68*/ 	.word	0x0000a130
        /*0c6c*/ 	.word	0x00000000
        /*0c70*/ 	.word	0x00000120
        /*0c74*/ 	.short	0x010a
        /*0c76*/ 	.byte	0xff
	.zero		1


	//   ....[181]....
        /*0c78*/ 	.word	0x0000a190
        /*0c7c*/ 	.word	0x00000000
        /*0c80*/ 	.word	0x000000d0
        /*0c84*/ 	.short	0x010a
        /*0c86*/ 	.byte	0xff
	.zero		1


	//   ....[182]....
        /*0c88*/ 	.word	0x0000a1e0
        /*0c8c*/ 	.word	0x0000004e
        /*0c90*/ 	.word	0x00000140
        /*0c94*/ 	.short	0x010a
        /*0c96*/ 	.byte	0xff
	.zero		1


	//   ....[183]....
        /*0c98*/ 	.word	0x0000a230
        /*0c9c*/ 	.word	0x00000003
        /*0ca0*/ 	.word	0x000000d0
        /*0ca4*/ 	.short	0x010a
        /*0ca6*/ 	.byte	0xff
	.zero		1


	//   ....[184]....
        /*0ca8*/ 	.word	0x0000a280
        /*0cac*/ 	.word	0x00000057
        /*0cb0*/ 	.word	0x000000d0
        /*0cb4*/ 	.short	0x010a
        /*0cb6*/ 	.byte	0xff
	.zero		1


	//   ....[185]....
        /*0cb8*/ 	.word	0x0000a2d0
        /*0cbc*/ 	.word	0x0000005c
        /*0cc0*/ 	.word	0x000000d0
        /*0cc4*/ 	.short	0x010a
        /*0cc6*/ 	.byte	0xff
	.zero		1


	//----- nvinfo : EIATTR_NUM_MBARRIERS
	.align		4
.L_47:
        /*0cc8*/ 	.byte	0x03, 0x38
        /*0cca*/ 	.short	0x0035


	//----- nvinfo : EIATTR_EXIT_INSTR_OFFSETS
	.align		4
        /*0ccc*/ 	.byte	0x04, 0x1c
        /*0cce*/ 	.short	(.L_49 - .L_48)


	//   ....[0]....
.L_48:
        /*0cd0*/ 	.word	0x00003320


	//   ....[1]....
        /*0cd4*/ 	.word	0x00003820


	//   ....[2]....
        /*0cd8*/ 	.word	0x00003880


	//   ....[3]....
        /*0cdc*/ 	.word	0x00004be0


	//   ....[4]....
        /*0ce0*/ 	.word	0x00005da0


	//   ....[5]....
        /*0ce4*/ 	.word	0x00005de0


	//   ....[6]....
        /*0ce8*/ 	.word	0x000091b0


	//   ....[7]....
        /*0cec*/ 	.word	0x00009220


	//   ....[8]....
        /*0cf0*/ 	.word	0x00009250


	//   ....[9]....
        /*0cf4*/ 	.word	0x000092c0


	//----- nvinfo : EIATTR_MAX_THREADS
	.align		4
.L_49:
        /*0cf8*/ 	.byte	0x04, 0x05
        /*0cfa*/ 	.short	(.L_51 - .L_50)
.L_50:
        /*0cfc*/ 	.word	0x00000100
        /*0d00*/ 	.word	0x00000001
        /*0d04*/ 	.word	0x00000001


	//----- nvinfo : EIATTR_CRS_STACK_SIZE
	.align		4
.L_51:
        /*0d08*/ 	.byte	0x04, 0x1e
        /*0d0a*/ 	.short	(.L_53 - .L_52)
.L_52:
        /*0d0c*/ 	.word	0x00000000


	//----- nvinfo : EIATTR_CBANK_PARAM_SIZE
	.align		4
.L_53:
        /*0d10*/ 	.byte	0x03, 0x19
        /*0d12*/ 	.short	0x0800


	//----- nvinfo : EIATTR_PARAM_CBANK
	.align		4
        /*0d14*/ 	.byte	0x04, 0x0a
        /*0d16*/ 	.short	(.L_55 - .L_54)
	.align		4
.L_54:
        /*0d18*/ 	.word	index@(.nv.constant0._ZN7cutlass13device_kernelINS_4gemm6kernel13GemmUniversalIN4cute5tupleIJiiiiEEENS1_10collective13CollectiveMmaINS1_35MainloopSm100TmaUmmaWarpSpecializedILi13ELi2ELi4ENS5_IJNS4_1CILi4EEESB_NSA_ILi1EEEEEEEENS5_IJNSA_ILi128EEESF_NSA_ILi64EEEEEENS_6half_tENS5_IJSC_llEEESI_SJ_NS4_8TiledMMAINS4_8MMA_AtomIJNS4_26SM100_MMA_F16BF16_2x1SM_SSISI_SI_fLi128ELi128ELNS4_4UMMA5MajorE1ELSO_1ELNSN_7ScaleInE0ELSP_0EEEEEENS4_6LayoutINS5_IJSC_SC_SC_EEENS5_IJNSA_ILi0EEESU_SU_EEEEENS5_IJNS4_10UnderscoreESX_SX_EEEEENS4_28SM100_TMA_2SM_LOAD_MULTICASTENS4_14ComposedLayoutINS4_7SwizzleILi3ELi4ELi3EEENS4_18smem_ptr_flag_bitsILi16EEENSS_INS5_IJSG_NSA_ILi8EEEEEENS5_IJSC_SG_EEEEEEEvNS4_8identityES10_S1A_vS1B_EENS_8epilogue10collective18CollectiveEpilogueINS1D_23Sm100TmaWarpSpecializedILi4ELi2ELi16ELb1ELb0EEEJNS5_IJSG_SF_SG_EEENS5_IJNSS_ISG_SC_EENSS_INS5_IJNSA_ILi16EEENSA_ILi2EEEEEES18_EEEEESI_NS5_IJlSC_lEEESI_S1P_NS1D_6fusion15FusionCallbacksIS1H_NS1Q_17LinearCombinationISI_fSI_fLNS_15FloatRoundStyleE2EEES1I_S1O_JEEENS4_5SM1004TMEM4LOAD26SM100_TMEM_LOAD_32dp32b16xENS4_13SM90_TMA_LOADENS11_INS12_ILi1ELi4ELi3EEES15_NSS_INS5_IJS16_S1K_EEENS5_IJS1K_SC_EEEEEEENS4_39AutoVectorizingCopyWithAssumedAlignmentILi128EEENS4_14SM90_TMA_STOREES25_S27_S27_EEEvvEEEEvNT_6ParamsE)
        /*0d1c*/ 	.short	0x0380
        /*0d1e*/ 	.short	0x0800


	//----- nvinfo : EIATTR_SW_WAR
	.align		4
.L_55:
        /*0d20*/ 	.byte	0x04, 0x36
        /*0d22*/ 	.short	(.L_57 - .L_56)
.L_56:
        /*0d24*/ 	.word	0x00000008
.L_57:


//--------------------- .nv.callgraph             --------------------------
	.section	.nv.callgraph,"",@"SHT_CUDA_CALLGRAPH"
	.align	4
	.sectionentsize	8
	.align		4
        /*0000*/ 	.word	0x00000000
	.align		4
        /*0004*/ 	.word	0xffffffff
	.align		4
        /*0008*/ 	.word	index@(_ZN7cutlass13device_kernelINS_4gemm6kernel13GemmUniversalIN4cute5tupleIJiiiiEEENS1_10collective13CollectiveMmaINS1_35MainloopSm100TmaUmmaWarpSpecializedILi13ELi2ELi4ENS5_IJNS4_1CILi4EEESB_NSA_ILi1EEEEEEEENS5_IJNSA_ILi128EEESF_NSA_ILi64EEEEEENS_6half_tENS5_IJSC_llEEESI_SJ_NS4_8TiledMMAINS4_8MMA_AtomIJNS4_26SM100_MMA_F16BF16_2x1SM_SSISI_SI_fLi128ELi128ELNS4_4UMMA5MajorE1ELSO_1ELNSN_7ScaleInE0ELSP_0EEEEEENS4_6LayoutINS5_IJSC_SC_SC_EEENS5_IJNSA_ILi0EEESU_SU_EEEEENS5_IJNS4_10UnderscoreESX_SX_EEEEENS4_28SM100_TMA_2SM_LOAD_MULTICASTENS4_14ComposedLayoutINS4_7SwizzleILi3ELi4ELi3EEENS4_18smem_ptr_flag_bitsILi16EEENSS_INS5_IJSG_NSA_ILi8EEEEEENS5_IJSC_SG_EEEEEEEvNS4_8identityES10_S1A_vS1B_EENS_8epilogue10collective18CollectiveEpilogueINS1D_23Sm100TmaWarpSpecializedILi4ELi2ELi16ELb1ELb0EEEJNS5_IJSG_SF_SG_EEENS5_IJNSS_ISG_SC_EENSS_INS5_IJNSA_ILi16EEENSA_ILi2EEEEEES18_EEEEESI_NS5_IJlSC_lEEESI_S1P_NS1D_6fusion15FusionCallbacksIS1H_NS1Q_17LinearCombinationISI_fSI_fLNS_15FloatRoundStyleE2EEES1I_S1O_JEEENS4_5SM1004TMEM4LOAD26SM100_TMEM_LOAD_32dp32b16xENS4_13SM90_TMA_LOADENS11_INS12_ILi1ELi4ELi3EEES15_NSS_INS5_IJS16_S1K_EEENS5_IJS1K_SC_EEEEEEENS4_39AutoVectorizingCopyWithAssumedAlignmentILi128EEENS4_14SM90_TMA_STOREES25_S27_S27_EEEvvEEEEvNT_6ParamsE)
	.align		4
        /*000c*/ 	.word	index@(__assertfail)
	.align		4
        /*0010*/ 	.word	0x00000000
	.align		4
        /*0014*/ 	.word	0xfffffffe
	.align		4
        /*0018*/ 	.word	0x00000000
	.align		4
        /*001c*/ 	.word	0xfffffffd
	.align		4
        /*0020*/ 	.word	0x00000000
	.align		4
        /*0024*/ 	.word	0xfffffffc


//--------------------- .nv.constant4             --------------------------
	.section	.nv.constant4,"a",@progbits
	.align	8
	.align		8
.nv.constant4:
        /*0000*/ 	.dword	__assertfail
	.align		8
        /*0008*/ 	.dword	__unnamed_1
	.align		8
        /*0010*/ 	.dword	__unnamed_2
	.align		8
        /*0018*/ 	.dword	_ZN40_INTERNAL_485a8639_4_k_cu_dc1551b2_291274cuda3std3__45__cpo5beginE
	.align		8
        /*0020*/ 	.dword	_ZN40_INTERNAL_485a8639_4_k_cu_dc1551b2_291274cuda3std3__45__cpo3endE
	.align		8
        /*0028*/ 	.dword	_ZN40_INTERNAL_485a8639_4_k_cu_dc1551b2_291274cuda3std3__45__cpo6cbeginE
	.align		8
        /*0030*/ 	.dword	_ZN40_INTERNAL_485a8639_4_k_cu_dc1551b2_291274cuda3std3__45__cpo4cendE
	.align		8
        /*0038*/ 	.dword	_ZN40_INTERNAL_485a8639_4_k_cu_dc1551b2_291274cuda3std3__442_GLOBAL__N__485a8639_4_k_cu_dc1551b2_291276ignoreE
	.align		8
        /*0040*/ 	.dword	_ZN40_INTERNAL_485a8639_4_k_cu_dc1551b2_291274cuda3std3__419piecewise_constructE
	.align		8
        /*0048*/ 	.dword	_ZN40_INTERNAL_485a8639_4_k_cu_dc1551b2_291274cuda3std3__48in_placeE
	.align		8
        /*0050*/ 	.dword	_ZN40_INTERNAL_485a8639_4_k_cu_dc1551b2_291274cuda3std6ranges3__45__cpo4swapE
	.align		8
        /*0058*/ 	.dword	_ZN40_INTERNAL_485a8639_4_k_cu_dc1551b2_291274cuda3std6ranges3__45__cpo9iter_moveE
	.align		8
        /*0060*/ 	.dword	_ZN40_INTERNAL_485a8639_4_k_cu_dc1551b2_291274cute7productE
	.align		8
        /*0068*/ 	.dword	_ZN40_INTERNAL_485a8639_4_k_cu_dc1551b2_291274cute1_E
	.align		8
        /*0070*/ 	.dword	$str$25
	.align		8
        /*0078*/ 	.dword	$str$26
	.align		8
        /*0080*/ 	.dword	$str$27
	.align		8
        /*0088*/ 	.dword	$str$28


//--------------------- .text._ZN7cutlass13device_kernelINS_4gemm6kernel13GemmUniversalIN4cute5tupleIJiiiiEEENS1_10collective13CollectiveMmaINS1_35MainloopSm100TmaUmmaWarpSpecializedILi13ELi2ELi4ENS5_IJNS4_1CILi4EEESB_NSA_ILi1EEEEEEEENS5_IJNSA_ILi128EEESF_NSA_ILi64EEEEEENS_6half_tENS5_IJSC_llEEESI_SJ_NS4_8TiledMMAINS4_8MMA_AtomIJNS4_26SM100_MMA_F16BF16_2x1SM_SSISI_SI_fLi128ELi128ELNS4_4UMMA5MajorE1ELSO_1ELNSN_7ScaleInE0ELSP_0EEEEEENS4_6LayoutINS5_IJSC_SC_SC_EEENS5_IJNSA_ILi0EEESU_SU_EEEEENS5_IJNS4_10UnderscoreESX_SX_EEEEENS4_28SM100_TMA_2SM_LOAD_MULTICASTENS4_14ComposedLayoutINS4_7SwizzleILi3ELi4ELi3EEENS4_18smem_ptr_flag_bitsILi16EEENSS_INS5_IJSG_NSA_ILi8EEEEEENS5_IJSC_SG_EEEEEEEvNS4_8identityES10_S1A_vS1B_EENS_8epilogue10collective18CollectiveEpilogueINS1D_23Sm100TmaWarpSpecializedILi4ELi2ELi16ELb1ELb0EEEJNS5_IJSG_SF_SG_EEENS5_IJNSS_ISG_SC_EENSS_INS5_IJNSA_ILi16EEENSA_ILi2EEEEEES18_EEEEESI_NS5_IJlSC_lEEESI_S1P_NS1D_6fusion15FusionCallbacksIS1H_NS1Q_17LinearCombinationISI_fSI_fLNS_15FloatRoundStyleE2EEES1I_S1O_JEEENS4_5SM1004TMEM4LOAD26SM100_TMEM_LOAD_32dp32b16xENS4_13SM90_TMA_LOADENS11_INS12_ILi1ELi4ELi3EEES15_NSS_INS5_IJS16_S1K_EEENS5_IJS1K_SC_EEEEEEENS4_39AutoVectorizingCopyWithAssumedAlignmentILi128EEENS4_14SM90_TMA_STOREES25_S27_S27_EEEvvEEEEvNT_6ParamsE --------------------------
	.section	.text._ZN7cutlass13device_kernelINS_4gemm6kernel13GemmUniversalIN4cute5tupleIJiiiiEEENS1_10collective13CollectiveMmaINS1_35MainloopSm100TmaUmmaWarpSpecializedILi13ELi2ELi4ENS5_IJNS4_1CILi4EEESB_NSA_ILi1EEEEEEEENS5_IJNSA_ILi128EEESF_NSA_ILi64EEEEEENS_6half_tENS5_IJSC_llEEESI_SJ_NS4_8TiledMMAINS4_8MMA_AtomIJNS4_26SM100_MMA_F16BF16_2x1SM_SSISI_SI_fLi128ELi128ELNS4_4UMMA5MajorE1ELSO_1ELNSN_7ScaleInE0ELSP_0EEEEEENS4_6LayoutINS5_IJSC_SC_SC_EEENS5_IJNSA_ILi0EEESU_SU_EEEEENS5_IJNS4_10UnderscoreESX_SX_EEEEENS4_28SM100_TMA_2SM_LOAD_MULTICASTENS4_14ComposedLayoutINS4_7SwizzleILi3ELi4ELi3EEENS4_18smem_ptr_flag_bitsILi16EEENSS_INS5_IJSG_NSA_ILi8EEEEEENS5_IJSC_SG_EEEEEEEvNS4_8identityES10_S1A_vS1B_EENS_8epilogue10collective18CollectiveEpilogueINS1D_23Sm100TmaWarpSpecializedILi4ELi2ELi16ELb1ELb0EEEJNS5_IJSG_SF_SG_EEENS5_IJNSS_ISG_SC_EENSS_INS5_IJNSA_ILi16EEENSA_ILi2EEEEEES18_EEEEESI_NS5_IJlSC_lEEESI_S1P_NS1D_6fusion15FusionCallbacksIS1H_NS1Q_17LinearCombinationISI_fSI_fLNS_15FloatRoundStyleE2EEES1I_S1O_JEEENS4_5SM1004TMEM4LOAD26SM100_TMEM_LOAD_32dp32b16xENS4_13SM90_TMA_LOADENS11_INS12_ILi1ELi4ELi3EEES15_NSS_INS5_IJS16_S1K_EEENS5_IJS1K_SC_EEEEEEENS4_39AutoVectorizingCopyWithAssumedAlignmentILi128EEENS4_14SM90_TMA_STOREES25_S27_S27_EEEvvEEEEvNT_6ParamsE,"ax",@progbits
	.align	128
.text._ZN7cutlass13device_kernelINS_4gemm6kernel13GemmUniversalIN4cute5tupleIJiiiiEEENS1_10collective13CollectiveMmaINS1_35MainloopSm100TmaUmmaWarpSpecializedILi13ELi2ELi4ENS5_IJNS4_1CILi4EEESB_NSA_ILi1EEEEEEEENS5_IJNSA_ILi128EEESF_NSA_ILi64EEEEEENS_6half_tENS5_IJSC_llEEESI_SJ_NS4_8TiledMMAINS4_8MMA_AtomIJNS4_26SM100_MMA_F16BF16_2x1SM_SSISI_SI_fLi128ELi128ELNS4_4UMMA5MajorE1ELSO_1ELNSN_7ScaleInE0ELSP_0EEEEEENS4_6LayoutINS5_IJSC_SC_SC_EEENS5_IJNSA_ILi0EEESU_SU_EEEEENS5_IJNS4_10UnderscoreESX_SX_EEEEENS4_28SM100_TMA_2SM_LOAD_MULTICASTENS4_14ComposedLayoutINS4_7SwizzleILi3ELi4ELi3EEENS4_18smem_ptr_flag_bitsILi16EEENSS_INS5_IJSG_NSA_ILi8EEEEEENS5_IJSC_SG_EEEEEEEvNS4_8identityES10_S1A_vS1B_EENS_8epilogue10collective18CollectiveEpilogueINS1D_23Sm100TmaWarpSpecializedILi4ELi2ELi16ELb1ELb0EEEJNS5_IJSG_SF_SG_EEENS5_IJNSS_ISG_SC_EENSS_INS5_IJNSA_ILi16EEENSA_ILi2EEEEEES18_EEEEESI_NS5_IJlSC_lEEESI_S1P_NS1D_6fusion15FusionCallbacksIS1H_NS1Q_17LinearCombinationISI_fSI_fLNS_15FloatRoundStyleE2EEES1I_S1O_JEEENS4_5SM1004TMEM4LOAD26SM100_TMEM_LOAD_32dp32b16xENS4_13SM90_TMA_LOADENS11_INS12_ILi1ELi4ELi3EEES15_NSS_INS5_IJS16_S1K_EEENS5_IJS1K_SC_EEEEEEENS4_39AutoVectorizingCopyWithAssumedAlignmentILi128EEENS4_14SM90_TMA_STOREES25_S27_S27_EEEvvEEEEvNT_6ParamsE:
        .type           _ZN7cutlass13device_kernelINS_4gemm6kernel13GemmUniversalIN4cute5tupleIJiiiiEEENS1_10collective13CollectiveMmaINS1_35MainloopSm100TmaUmmaWarpSpecializedILi13ELi2ELi4ENS5_IJNS4_1CILi4EEESB_NSA_ILi1EEEEEEEENS5_IJNSA_ILi128EEESF_NSA_ILi64EEEEEENS_6half_tENS5_IJSC_llEEESI_SJ_NS4_8TiledMMAINS4_8MMA_AtomIJNS4_26SM100_MMA_F16BF16_2x1SM_SSISI_SI_fLi128ELi128ELNS4_4UMMA5MajorE1ELSO_1ELNSN_7ScaleInE0ELSP_0EEEEEENS4_6LayoutINS5_IJSC_SC_SC_EEENS5_IJNSA_ILi0EEESU_SU_EEEEENS5_IJNS4_10UnderscoreESX_SX_EEEEENS4_28SM100_TMA_2SM_LOAD_MULTICASTENS4_14ComposedLayoutINS4_7SwizzleILi3ELi4ELi3EEENS4_18smem_ptr_flag_bitsILi16EEENSS_INS5_IJSG_NSA_ILi8EEEEEENS5_IJSC_SG_EEEEEEEvNS4_8identityES10_S1A_vS1B_EENS_8epilogue10collective18CollectiveEpilogueINS1D_23Sm100TmaWarpSpecializedILi4ELi2ELi16ELb1ELb0EEEJNS5_IJSG_SF_SG_EEENS5_IJNSS_ISG_SC_EENSS_INS5_IJNSA_ILi16EEENSA_ILi2EEEEEES18_EEEEESI_NS5_IJlSC_lEEESI_S1P_NS1D_6fusion15FusionCallbacksIS1H_NS1Q_17LinearCombinationISI_fSI_fLNS_15FloatRoundStyleE2EEES1I_S1O_JEEENS4_5SM1004TMEM4LOAD26SM100_TMEM_LOAD_32dp32b16xENS4_13SM90_TMA_LOADENS11_INS12_ILi1ELi4ELi3EEES15_NSS_INS5_IJS16_S1K_EEENS5_IJS1K_SC_EEEEEEENS4_39AutoVectorizingCopyWithAssumedAlignmentILi128EEENS4_14SM90_TMA_STOREES25_S27_S27_EEEvvEEEEvNT_6ParamsE,@function
        .size           _ZN7cutlass13device_kernelINS_4gemm6kernel13GemmUniversalIN4cute5tupleIJiiiiEEENS1_10collective13CollectiveMmaINS1_35MainloopSm100TmaUmmaWarpSpecializedILi13ELi2ELi4ENS5_IJNS4_1CILi4EEESB_NSA_ILi1EEEEEEEENS5_IJNSA_ILi128EEESF_NSA_ILi64EEEEEENS_6half_tENS5_IJSC_llEEESI_SJ_NS4_8TiledMMAINS4_8MMA_AtomIJNS4_26SM100_MMA_F16BF16_2x1SM_SSISI_SI_fLi128ELi128ELNS4_4UMMA5MajorE1ELSO_1ELNSN_7ScaleInE0ELSP_0EEEEEENS4_6LayoutINS5_IJSC_SC_SC_EEENS5_IJNSA_ILi0EEESU_SU_EEEEENS5_IJNS4_10UnderscoreESX_SX_EEEEENS4_28SM100_TMA_2SM_LOAD_MULTICASTENS4_14ComposedLayoutINS4_7SwizzleILi3ELi4ELi3EEENS4_18smem_ptr_flag_bitsILi16EEENSS_INS5_IJSG_NSA_ILi8EEEEEENS5_IJSC_SG_EEEEEEEvNS4_8identityES10_S1A_vS1B_EENS_8epilogue10collective18CollectiveEpilogueINS1D_23Sm100TmaWarpSpecializedILi4ELi2ELi16ELb1ELb0EEEJNS5_IJSG_SF_SG_EEENS5_IJNSS_ISG_SC_EENSS_INS5_IJNSA_ILi16EEENSA_ILi2EEEEEES18_EEEEESI_NS5_IJlSC_lEEESI_S1P_NS1D_6fusion15FusionCallbacksIS1H_NS1Q_17LinearCombinationISI_fSI_fLNS_15FloatRoundStyleE2EEES1I_S1O_JEEENS4_5SM1004TMEM4LOAD26SM100_TMEM_LOAD_32dp32b16xENS4_13SM90_TMA_LOADENS11_INS12_ILi1ELi4ELi3EEES15_NSS_INS5_IJS16_S1K_EEENS5_IJS1K_SC_EEEEEEENS4_39AutoVectorizingCopyWithAssumedAlignmentILi128EEENS4_14SM90_TMA_STOREES25_S27_S27_EEEvvEEEEvNT_6ParamsE,(.L_x_227 - _ZN7cutlass13device_kernelINS_4gemm6kernel13GemmUniversalIN4cute5tupleIJiiiiEEENS1_10collective13CollectiveMmaINS1_35MainloopSm100TmaUmmaWarpSpecializedILi13ELi2ELi4ENS5_IJNS4_1CILi4EEESB_NSA_ILi1EEEEEEEENS5_IJNSA_ILi128EEESF_NSA_ILi64EEEEEENS_6half_tENS5_IJSC_llEEESI_SJ_NS4_8TiledMMAINS4_8MMA_AtomIJNS4_26SM100_MMA_F16BF16_2x1SM_SSISI_SI_fLi128ELi128ELNS4_4UMMA5MajorE1ELSO_1ELNSN_7ScaleInE0ELSP_0EEEEEENS4_6LayoutINS5_IJSC_SC_SC_EEENS5_IJNSA_ILi0EEESU_SU_EEEEENS5_IJNS4_10UnderscoreESX_SX_EEEEENS4_28SM100_TMA_2SM_LOAD_MULTICASTENS4_14ComposedLayoutINS4_7SwizzleILi3ELi4ELi3EEENS4_18smem_ptr_flag_bitsILi16EEENSS_INS5_IJSG_NSA_ILi8EEEEEENS5_IJSC_SG_EEEEEEEvNS4_8identityES10_S1A_vS1B_EENS_8epilogue10collective18CollectiveEpilogueINS1D_23Sm100TmaWarpSpecializedILi4ELi2ELi16ELb1ELb0EEEJNS5_IJSG_SF_SG_EEENS5_IJNSS_ISG_SC_EENSS_INS5_IJNSA_ILi16EEENSA_ILi2EEEEEES18_EEEEESI_NS5_IJlSC_lEEESI_S1P_NS1D_6fusion15FusionCallbacksIS1H_NS1Q_17LinearCombinationISI_fSI_fLNS_15FloatRoundStyleE2EEES1I_S1O_JEEENS4_5SM1004TMEM4LOAD26SM100_TMEM_LOAD_32dp32b16xENS4_13SM90_TMA_LOADENS11_INS12_ILi1ELi4ELi3EEES15_NSS_INS5_IJS16_S1K_EEENS5_IJS1K_SC_EEEEEEENS4_39AutoVectorizingCopyWithAssumedAlignmentILi128EEENS4_14SM90_TMA_STOREES25_S27_S27_EEEvvEEEEvNT_6ParamsE)
        .other          _ZN7cutlass13device_kernelINS_4gemm6kernel13GemmUniversalIN4cute5tupleIJiiiiEEENS1_10collective13CollectiveMmaINS1_35MainloopSm100TmaUmmaWarpSpecializedILi13ELi2ELi4ENS5_IJNS4_1CILi4EEESB_NSA_ILi1EEEEEEEENS5_IJNSA_ILi128EEESF_NSA_ILi64EEEEEENS_6half_tENS5_IJSC_llEEESI_SJ_NS4_8TiledMMAINS4_8MMA_AtomIJNS4_26SM100_MMA_F16BF16_2x1SM_SSISI_SI_fLi128ELi128ELNS4_4UMMA5MajorE1ELSO_1ELNSN_7ScaleInE0ELSP_0EEEEEENS4_6LayoutINS5_IJSC_SC_SC_EEENS5_IJNSA_ILi0EEESU_SU_EEEEENS5_IJNS4_10UnderscoreESX_SX_EEEEENS4_28SM100_TMA_2SM_LOAD_MULTICASTENS4_14ComposedLayoutINS4_7SwizzleILi3ELi4ELi3EEENS4_18smem_ptr_flag_bitsILi16EEENSS_INS5_IJSG_NSA_ILi8EEEEEENS5_IJSC_SG_EEEEEEEvNS4_8identityES10_S1A_vS1B_EENS_8epilogue10collective18CollectiveEpilogueINS1D_23Sm100TmaWarpSpecializedILi4ELi2ELi16ELb1ELb0EEEJNS5_IJSG_SF_SG_EEENS5_IJNSS_ISG_SC_EENSS_INS5_IJNSA_ILi16EEENSA_ILi2EEEEEES18_EEEEESI_NS5_IJlSC_lEEESI_S1P_NS1D_6fusion15FusionCallbacksIS1H_NS1Q_17LinearCombinationISI_fSI_fLNS_15FloatRoundStyleE2EEES1I_S1O_JEEENS4_5SM1004TMEM4LOAD26SM100_TMEM_LOAD_32dp32b16xENS4_13SM90_TMA_LOADENS11_INS12_ILi1ELi4ELi3EEES15_NSS_INS5_IJS16_S1K_EEENS5_IJS1K_SC_EEEEEEENS4_39AutoVectorizingCopyWithAssumedAlignmentILi128EEENS4_14SM90_TMA_STOREES25_S27_S27_EEEvvEEEEvNT_6ParamsE,@"STO_CUDA_ENTRY STV_DEFAULT"
_ZN7cutlass13device_kernelINS_4gemm6kernel13GemmUniversalIN4cute5tupleIJiiiiEEENS1_10collective13CollectiveMmaINS1_35MainloopSm100TmaUmmaWarpSpecializedILi13ELi2ELi4ENS5_IJNS4_1CILi4EEESB_NSA_ILi1EEEEEEEENS5_IJNSA_ILi128EEESF_NSA_ILi64EEEEEENS_6half_tENS5_IJSC_llEEESI_SJ_NS4_8TiledMMAINS4_8MMA_AtomIJNS4_26SM100_MMA_F16BF16_2x1SM_SSISI_SI_fLi128ELi128ELNS4_4UMMA5MajorE1ELSO_1ELNSN_7ScaleInE0ELSP_0EEEEEENS4_6LayoutINS5_IJSC_SC_SC_EEENS5_IJNSA_ILi0EEESU_SU_EEEEENS5_IJNS4_10UnderscoreESX_SX_EEEEENS4_28SM100_TMA_2SM_LOAD_MULTICASTENS4_14ComposedLayoutINS4_7SwizzleILi3ELi4ELi3EEENS4_18smem_ptr_flag_bitsILi16EEENSS_INS5_IJSG_NSA_ILi8EEEEEENS5_IJSC_SG_EEEEEEEvNS4_8identityES10_S1A_vS1B_EENS_8epilogue10collective18CollectiveEpilogueINS1D_23Sm100TmaWarpSpecializedILi4ELi2ELi16ELb1ELb0EEEJNS5_IJSG_SF_SG_EEENS5_IJNSS_ISG_SC_EENSS_INS5_IJNSA_ILi16EEENSA_ILi2EEEEEES18_EEEEESI_NS5_IJlSC_lEEESI_S1P_NS1D_6fusion15FusionCallbacksIS1H_NS1Q_17LinearCombinationISI_fSI_fLNS_15FloatRoundStyleE2EEES1I_S1O_JEEENS4_5SM1004TMEM4LOAD26SM100_TMEM_LOAD_32dp32b16xENS4_13SM90_TMA_LOADENS11_INS12_ILi1ELi4ELi3EEES15_NSS_INS5_IJS16_S1K_EEENS5_IJS1K_SC_EEEEEEENS4_39AutoVectorizingCopyWithAssumedAlignmentILi128EEENS4_14SM90_TMA_STOREES25_S27_S27_EEEvvEEEEvNT_6ParamsE:
[----:B------:R-:W1:Y:S01]  /*0000*/  LDC R1, c[0x0][0x37c] ;  /* 0x0000df00ff017b82 */ /* 0x000e620000000800 */
[----:B------:R-:W2:Y:S01]  /*0010*/  S2R R76, SR_TID.X ;  /* 0x00000000004c7919 */ /* 0x000ea20000002100 */
[----:B------:R-:W3:Y:S06]  /*0020*/  LDCU.64 UR6, c[0x0][0x890] ;  /* 0x00011200ff0677ac */ /* 0x000eec0008000a00 */
[----:B------:R-:W4:Y:S01]  /*0030*/  S2UR UR37, SR_CgaCtaId ;  /* 0x00000000002579c3 */ /* 0x000f220000008800 */
[----:B------:R-:W-:Y:S01]  /*0040*/  PRMT R63, RZ, 0x7610, R63 ;  /* 0x00007610ff3f7816 */ /* 0x000fe2000000003f */
[----:B------:R-:W1:Y:S01]  /*0050*/  LDCU.64 UR46, c[0x0][0x358] ;  /* 0x00006b00ff2e77ac */ /* 0x000e620008000a00 */
[----:B------:R-:W-:-:S02]  /*0060*/  ELECT P0, URZ, PT ;  /* 0x0000000000ff782f */ /* 0x000fc40003800000 */
[----:B---3--:R-:W-:-:S04]  /*0070*/  ISETP.NE.U32.AND P1, PT, RZ, UR6, PT ;  /* 0x00000006ff007c0c */ /* 0x008fc8000bf25070 */
[----:B------:R-:W-:Y:S01]  /*0080*/  ISETP.NE.AND.EX P2, PT, RZ, UR7, PT, P1 ;  /* 0x00000007ff007c0c */ /* 0x000fe2000bf45310 */
[----:B----4-:R-:W-:Y:S02]  /*0090*/  ULOP3.LUT UR9, UR37, 0x1, URZ, 0xc0, !UPT ;  /* 0x0000000125097892 */ /* 0x010fe4000f8ec0ff */
[----:B------:R-:W-:Y:S01]  /*00a0*/  ULOP3.LUT UR8, UR37, 0x1, URZ, 0x3c, !UPT ;  /* 0x0000000125087892 */ /* 0x000fe2000f8e3cff */
[----:B--2---:R-:W-:-:S05]  /*00b0*/  SHF.R.U32.HI R70, RZ, 0x5, R76 ;  /* 0x00000005ff467819 */ /* 0x004fca000001164c */
[----:B------:R-:W2:Y:S02]  /*00c0*/  SHFL.IDX PT, R0, R70, RZ, 0x1f ;  /* 0x00001fff46007589 */ /* 0x000ea400000e0000 */
[----:B--2---:R-:W-:Y:S02]  /*00d0*/  R2UR UR10, R0 ;  /* 0x00000000000a72ca */ /* 0x004fe400000e0000 */
[----:B-1----:R-:W-:Y:S05]  /*00e0*/  @P2 BRA `(.L_x_0) ;  /* 0x00000000002c2947 */ /* 0x002fea0003800000 */
[----:B------:R-:W1:Y:S02]  /*00f0*/  LDCU.64 UR4, c[0x0][0x888] ;  /* 0x00011100ff0477ac */ /* 0x000e640008000a00 */
[----:B-1----:R-:W-:-:S04]  /*0100*/  UISETP.NE.U32.AND UP0, UPT, UR4, URZ, UPT ;  /* 0x000000ff0400728c */ /* 0x002fc8000bf05070 */
[----:B------:R-:W-:-:S09]  /*0110*/  UISETP.NE.AND.EX UP0, UPT, UR5, URZ, UPT, UP0 ;  /* 0x000000ff0500728c */ /* 0x000fd2000bf05300 */
[----:B------:R-:W-:Y:S05]  /*0120*/  BRA.U !UP0, `(.L_x_1) ;  /* 0x0000000108107547 */ /* 0x000fea000b800000 */
[----:B------:R-:W1:Y:S02]  /*0130*/  LDC.64 R2, c[0x0][0x888] ;  /* 0x00022200ff027b82 */ /* 0x000e640000000a00 */
[----:B-1----:R1:W5:Y:S01]  /*0140*/  LDG.E R35, desc[UR46][R2.64] ;  /* 0x0000002e02237981 */ /* 0x002362000c1e1900 */
[----:B------:R-:W-:Y:S01]  /*0150*/  HFMA2 R63, -RZ, RZ, 0, 5.9604644775390625e-08 ;  /* 0x00000001ff3f7431 */ /* 0x000fe200000001ff */
[----:B------:R-:W-:Y:S05]  /*0160*/  BRA `(.L_x_0) ;  /* 0x00000000000c7947 */ /* 0x000fea0003800000 */
.L_x_1:
[----:B------:R-:W1:Y:S01]  /*0170*/  LDCU UR4, c[0x0][0x880] ;  /* 0x00011000ff0477ac */ /* 0x000e620008000800 */
[----:B------:R-:W-:Y:S01]  /*0180*/  HFMA2 R63, -RZ, RZ, 0, 5.9604644775390625e-08 ;  /* 0x00000001ff3f7431 */ /* 0x000fe200000001ff */
[----:B-1----:R-:W-:-:S07]  /*0190*/  MOV R35, UR4 ;  /* 0x0000000400237c02 */ /* 0x002fce0008000f00 */
.L_x_0:
[----:B------:R-:W2:Y:S02]  /*01a0*/  LDCU.64 UR4, c[0x0][0x8b0] ;  /* 0x00011600ff0477ac */ /* 0x000ea40008000a00 */
[----:B--2---:R-:W-:-:S04]  /*01b0*/  UISETP.NE.U32.AND UP0, UPT, UR4, URZ, UPT ;  /* 0x000000ff0400728c */ /* 0x004fc8000bf05070 */
[----:B------:R-:W-:-:S09]  /*01c0*/  UISETP.NE.AND.EX UP0, UPT, UR5, URZ, UPT, UP0 ;  /* 0x000000ff0500728c */ /* 0x000fd2000bf05300 */
[----:B------:R-:W-:Y:S05]  /*01d0*/  BRA.U UP0, `(.L_x_2) ;  /* 0x0000000100247547 */ /* 0x000fea000b800000 */
[----:B------:R-:W2:Y:S02]  /*01e0*/  LDCU.64 UR4, c[0x0][0x8a8] ;  /* 0x00011500ff0477ac */ /* 0x000ea40008000a00 */
[----:B--2---:R-:W-:-:S04]  /*01f0*/  UISETP.NE.U32.AND UP0, UPT, UR4, URZ, UPT ;  /* 0x000000ff0400728c */ /* 0x004fc8000bf05070 */
[----:B------:R-:W-:-:S09]  /*0200*/  UISETP.NE.AND.EX UP0, UPT, UR5, URZ, UPT, UP0 ;  /* 0x000000ff0500728c */ /* 0x000fd2000bf05300 */
[----:B------:R-:W-:Y:S05]  /*0210*/  BRA.U !UP0, `(.L_x_3) ;  /* 0x00000001080c7547 */ /* 0x000fea000b800000 */
[----:B------:R-:W2:Y:S02]  /*0220*/  LDC.64 R32, c[0x0][0x8a8] ;  /* 0x00022a00ff207b82 */ /* 0x000ea40000000a00 */
[----:B--2---:R2:W5:Y:S01]  /*0230*/  LDG.E R32, desc[UR46][R32.64] ;  /* 0x0000002e20207981 */ /* 0x004562000c1e1900 */
[----:B------:R-:W-:Y:S05]  /*0240*/  BRA `(.L_x_2) ;  /* 0x0000000000087947 */ /* 0x000fea0003800000 */
.L_x_3:
[----:B------:R-:W2:Y:S02]  /*0250*/  LDCU UR4, c[0x0][0x8a0] ;  /* 0x00011400ff0477ac */ /* 0x000ea40008000800 */
[----:B--2---:R-:W-:Y:S02]  /*0260*/  MOV R32, UR4 ;  /* 0x0000000400207c02 */ /* 0x004fe40008000f00 */
.L_x_2:
[----:B------:R-:W-:Y:S01]  /*0270*/  IMAD.U32 R0, RZ, RZ, UR10 ;  /* 0x0000000aff007e24 */ /* 0x000fe2000f8e00ff */
[----:B------:R-:W-:Y:S04]  /*0280*/  BSSY.RECONVERGENT B0, `(.L_x_4) ;  /* 0x000000c000007945 */ /* 0x000fe80003800200 */
[C---:B------:R-:W-:Y:S02]  /*0290*/  ISETP.NE.OR P3, PT, R0.reuse, 0x1, !P0 ;  /* 0x000000010000780c */ /* 0x040fe40004765670 */
[----:B------:R-:W-:-:S11]  /*02a0*/  ISETP.NE.OR P2, PT, R0, 0x3, !P0 ;  /* 0x000000030000780c */ /* 0x000fd60004745670 */
[----:B------:R-:W-:Y:S05]  /*02b0*/  @P3 BRA `(.L_x_5) ;  /* 0x0000000000203947 */ /* 0x000fea0003800000 */
[----:B------:R-:W3:Y:S02]  /*02c0*/  LDCU.64 UR4, c[0x0][0x348] ;  /* 0x00006900ff0477ac */ /* 0x000ee40008000a00 */
[----:B---3--:R-:W-:Y:S02]  /*02d0*/  UIADD3 UR12, UP1, UPT, UR4, 0x80, URZ ;  /* 0x00000080040c7890 */ /* 0x008fe4000ff3e0ff */
[----:B------:R-:W-:Y:S02]  /*02e0*/  UIADD3 UR4, UP0, UPT, UR4, 0x180, URZ ;  /* 0x0000018004047890 */ /* 0x000fe4000ff1e0ff */
[----:B------:R-:W-:Y:S02]  /*02f0*/  UIADD3.X UR13, UPT, UPT, URZ, UR5, URZ, UP1, !UPT ;  /* 0x00000005ff0d7290 */ /* 0x000fe40008ffe4ff */
[----:B------:R-:W-:-:S07]  /*0300*/  UIADD3.X UR5, UPT, UPT, URZ, UR5, URZ, UP0, !UPT ;  /* 0x00000005ff057290 */ /* 0x000fce00087fe4ff */
[----:B------:R3:W-:Y:S02]  /*0310*/  UTMACCTL.PF [UR12] ;  /* 0x000000000c0079b9 */ /* 0x0007e40008040000 */
[----:B------:R3:W-:Y:S02]  /*0320*/  UTMACCTL.PF [UR4] ;  /* 0x00000000040079b9 */ /* 0x0007e40008040000 */
[----:B---3--:R-:W-:Y:S01]  /*0330*/  NOP ;  /* 0x0000000000007918 */ /* 0x008fe20000000000 */
.L_x_5:
[----:B------:R-:W-:Y:S05]  /*0340*/  BSYNC.RECONVERGENT B0 ;  /* 0x0000000000007941 */ /* 0x000fea0003800200 */
.L_x_4:
[----:B------:R-:W-:Y:S04]  /*0350*/  BSSY.RECONVERGENT B0, `(.L_x_6) ;  /* 0x000000a000007945 */ /* 0x000fe80003800200 */
        /* <DEDUP_REMOVED lines=9> */
.L_x_7:
[----:B------:R-:W-:Y:S05]  /*03f0*/  BSYNC.RECONVERGENT B0 ;  /* 0x0000000000007941 */ /* 0x000fea0003800200 */
.L_x_6:
[----:B------:R-:W3:Y:S01]  /*0400*/  LDCU.64 UR4, c[0x0][0x888] ;  /* 0x00011100ff0477ac */ /* 0x000ee20008000a00 */
[----:B------:R-:W-:Y:S01]  /*0410*/  ISETP.NE.AND.EX P1, PT, RZ, UR7, PT, P1 ;  /* 0x00000007ff007c0c */ /* 0x000fe2000bf25310 */
[----:B------:R-:W-:Y:S01]  /*0420*/  UPLOP3.LUT UP4, UPT, UPT, UPT, UPT, 0x80, 0x8 ;  /* 0x000000000008789c */ /* 0x000fe20003f8f070 */
[----:B---3--:R-:W-:-:S04]  /*0430*/  ISETP.NE.U32.AND P2, PT, RZ, UR4, PT ;  /* 0x00000004ff007c0c */ /* 0x008fc8000bf45070 */
[----:B------:R-:W-:-:S13]  /*0440*/  ISETP.NE.AND.EX P2, PT, RZ, UR5, PT, P2 ;  /* 0x00000005ff007c0c */ /* 0x000fda000bf45320 */
[----:B------:R-:W-:Y:S05]  /*0450*/  @P2 BRA P1, `(.L_x_8) ;  /* 0x0000000000282947 */ /* 0x000fea0000800000 */
[----:B------:R-:W-:Y:S01]  /*0460*/  UISETP.NE.U32.AND UP1, UPT, UR6, URZ, UPT ;  /* 0x000000ff0600728c */ /* 0x000fe2000bf25070 */
[----:B-----5:R-:W-:Y:S01]  /*0470*/  FSETP.NEU.AND P1, PT, R35, RZ, PT ;  /* 0x000000ff2300720b */ /* 0x020fe20003f2d000 */
[----:B------:R-:W-:Y:S02]  /*0480*/  UISETP.NE.U32.AND UP0, UPT, UR4, URZ, UPT ;  /* 0x000000ff0400728c */ /* 0x000fe4000bf05070 */
[----:B------:R-:W-:Y:S02]  /*0490*/  UISETP.NE.AND.EX UP1, UPT, UR7, URZ, UPT, UP1 ;  /* 0x000000ff0700728c */ /* 0x000fe4000bf25310 */
[----:B------:R-:W-:-:S04]  /*04a0*/  UISETP.NE.AND.EX UP0, UPT, UR5, URZ, UPT, UP0 ;  /* 0x000000ff0500728c */ /* 0x000fc8000bf05300 */
[----:B------:R-:W-:-:S04]  /*04b0*/  USEL UR4, URZ, 0xffffffff, UP0 ;  /* 0xffffffffff047887 */ /* 0x000fc80008000000 */
[----:B------:R-:W-:Y:S01]  /*04c0*/  VOTEU.ANY UP0, P1 ;  /* 0x0000000000ff7886 */ /* 0x000fe20000800100 */
[----:B------:R-:W-:-:S04]  /*04d0*/  @!UP1 USEL UR4, URZ, 0xffffffff, UP0 ;  /* 0xffffffffff049887 */ /* 0x000fc80008000000 */
[----:B------:R-:W-:-:S04]  /*04e0*/  ULOP3.LUT UR4, UR4, 0x1, URZ, 0xc0, !UPT ;  /* 0x0000000104047892 */ /* 0x000fc8000f8ec0ff */
[----:B------:R-:W-:-:S11]  /*04f0*/  UISETP.NE.U32.AND UP4, UPT, UR4, 0x1, UPT ;  /* 0x000000010400788c */ /* 0x000fd6000bf85070 */
.L_x_8:
[----:B------:R-:W3:Y:S01]  /*0500*/  SHFL.IDX PT, R0, R70, RZ, 0x1f ;  /* 0x00001fff46007589 */ /* 0x000ee200000e0000 */
[----:B------:R-:W-:-:S04]  /*0510*/  UISETP.NE.AND UP0, UPT, UR10, 0x2, UPT ;  /* 0x000000020a00788c */ /* 0x000fc8000bf05270 */
[----:B------:R-:W-:Y:S02]  /*0520*/  UISETP.EQ.AND UP1, UPT, UR9, URZ, !UP0 ;  /* 0x000000ff0900728c */ /* 0x000fe4000c722270 */
[----:B------:R-:W-:-:S04]  /*0530*/  USEL UR6, URZ, 0x1, UP0 ;  /* 0x00000001ff067887 */ /* 0x000fc80008000000 */
[----:B------:R-:W-:Y:S02]  /*0540*/  PLOP3.LUT P6, PT, P0, PT, UP1, 0x80, 0x8 ;  /* 0x000000000008781c */ /* 0x000fe400007cf018 */
[----:B---3--:R-:W-:-:S13]  /*0550*/  ISETP.NE.AND P1, PT, R0, RZ, PT ;  /* 0x000000ff0000720c */ /* 0x008fda0003f25270 */
[----:B------:R-:W-:Y:S05]  /*0560*/  @P1 BRA `(.L_x_9) ;  /* 0x0000000000a81947 */ /* 0x000fea0003800000 */
[----:B------:R-:W-:Y:S01]  /*0570*/  ELECT P1, URZ, PT ;  /* 0x0000000000ff782f */ /* 0x000fe20003820000 */
[----:B------:R-:W-:-:S12]  /*0580*/  BSSY.RECONVERGENT B0, `(.L_x_9) ;  /* 0x0000028000007945 */ /* 0x000fd80003800200 */
[----:B------:R-:W-:Y:S05]  /*0590*/  @!P1 BRA `(.L_x_10) ;  /* 0x0000000000989947 */ /* 0x000fea0003800000 */
[----:B------:R-:W-:Y:S01]  /*05a0*/  UMOV UR7, 0x400 ;  /* 0x0000040000077882 */ /* 0x000fe20000000000 */
[----:B------:R-:W-:Y:S01]  /*05b0*/  UMOV UR5, 0x1 ;  /* 0x0000000100057882 */ /* 0x000fe20000000000 */
[----:B------:R-:W-:Y:S01]  /*05c0*/  UMOV UR4, 0x5 ;  /* 0x0000000500047882 */ /* 0x000fe20000000000 */
[----:B------:R-:W-:Y:S02]  /*05d0*/  ULEA UR7, UR37, UR7, 0x18 ;  /* 0x0000000725077291 */ /* 0x000fe4000f8ec0ff */
[----:B------:R-:W-:-:S04]  /*05e0*/  UIADD3 UR12, UPT, UPT, -UR5, 0x100000, URZ ;  /* 0x00100000050c7890 */ /* 0x000fc8000fffe1ff */
[----:B------:R-:W-:Y:S02]  /*05f0*/  USHF.L.U32 UR13, UR12, 0xb, URZ ;  /* 0x0000000b0c0d7899 */ /* 0x000fe400080006ff */
[----:B------:R-:W-:Y:S02]  /*0600*/  USHF.L.U32 UR12, UR12, 0x1, URZ ;  /* 0x000000010c0c7899 */ /* 0x000fe400080006ff */
[----:B------:R-:W-:-:S04]  /*0610*/  UIADD3 UR4, UPT, UPT, -UR4, 0x100000, URZ ;  /* 0x0010000004047890 */ /* 0x000fc8000fffe1ff */
[----:B------:R-:W-:Y:S02]  /*0620*/  USHF.L.U32 UR5, UR4, 0xb, URZ ;  /* 0x0000000b04057899 */ /* 0x000fe400080006ff */
[----:B------:R-:W-:Y:S01]  /*0630*/  USHF.L.U32 UR4, UR4, 0x1, URZ ;  /* 0x0000000104047899 */ /* 0x000fe200080006ff */
[----:B------:R-:W3:Y:S03]  /*0640*/  FENCE.VIEW.ASYNC.S ;  /* 0x00000000000073c6 */ /* 0x000ee60000000000 */
[----:B---3--:R3:W4:Y:S08]  /*0650*/  SYNCS.EXCH.64 URZ, [UR7], UR12 ;  /* 0x0000000c07ff75b2 */ /* 0x0087300008000100 */
[----:B------:R3:W1:Y:S01]  /*0660*/  SYNCS.EXCH.64 URZ, [UR7+0x68], UR4 ;  /* 0x0000680407ff75b2 */ /* 0x0006620008000100 */
        /* <DEDUP_REMOVED lines=23> */
[----:B------:R3:W1:Y:S02]  /*07e0*/  SYNCS.EXCH.64 URZ, [UR7+0xc8], UR4 ;  /* 0x0000c80407ff75b2 */ /* 0x0006640008000100 */
[----:B---34-:R-:W-:Y:S01]  /*07f0*/  NOP ;  /* 0x0000000000007918 */ /* 0x018fe20000000000 */
.L_x_10:
[----:B------:R-:W-:Y:S05]  /*0800*/  BSYNC.RECONVERGENT B0 ;  /* 0x0000000000007941 */ /* 0x000fea0003800200 */
.L_x_9:
[----:B------:R-:W3:Y:S01]  /*0810*/  SHFL.IDX PT, R0, R70, RZ, 0x1f ;  /* 0x00001fff46007589 */ /* 0x000ee200000e0000 */
[----:B------:R-:W-:Y:S01]  /*0820*/  NOP ;  /* 0x0000000000007918 */ /* 0x000fe20000000000 */
[----:B---3--:R-:W-:-:S13]  /*0830*/  ISETP.NE.AND P1, PT, R0, 0x1, PT ;  /* 0x000000010000780c */ /* 0x008fda0003f25270 */
[----:B------:R-:W-:Y:S05]  /*0840*/  @P1 BRA `(.L_x_11) ;  /* 0x0000000000541947 */ /* 0x000fea0003800000 */
        /* <DEDUP_REMOVED lines=10> */
[----:B------:R-:W-:Y:S01]  /*08f0*/  ELECT P1, URZ, PT ;  /* 0x0000000000ff782f */ /* 0x000fe20003820000 */
[----:B------:R-:W3:Y:S02]  /*0900*/  FENCE.VIEW.ASYNC.S ;  /* 0x00000000000073c6 */ /* 0x000ee40000000000 */
[----:B---3--:R3:W4:Y:S08]  /*0910*/  SYNCS.EXCH.64 URZ, [UR7+0xd0], UR12 ;  /* 0x0000d00c07ff75b2 */ /* 0x0087300008000100 */
[----:B------:R3:W1:Y:S01]  /*0920*/  SYNCS.EXCH.64 URZ, [UR7+0xf0], UR4 ;  /* 0x0000f00407ff75b2 */ /* 0x0006620008000100 */
[----:B------:R3:W1:Y:S01]  /*0930*/  SYNCS.EXCH.64 URZ, [UR7+0xd8], UR12 ;  /* 0x0000d80c07ff75b2 */ /* 0x0006620008000100 */
[----:B------:R3:W1:Y:S01]  /*0940*/  SYNCS.EXCH.64 URZ, [UR7+0xf8], UR4 ;  /* 0x0000f80407ff75b2 */ /* 0x0006620008000100 */
[----:B------:R3:W1:Y:S01]  /*0950*/  SYNCS.EXCH.64 URZ, [UR7+0xe0], UR12 ;  /* 0x0000e00c07ff75b2 */ /* 0x0006620008000100 */
[----:B------:R3:W1:Y:S01]  /*0960*/  SYNCS.EXCH.64 URZ, [UR7+0x100], UR4 ;  /* 0x0001000407ff75b2 */ /* 0x0006620008000100 */
[----:B------:R3:W1:Y:S01]  /*0970*/  SYNCS.EXCH.64 URZ, [UR7+0xe8], UR12 ;  /* 0x0000e80c07ff75b2 */ /* 0x0006620008000100 */
[----:B------:R3:W1:Y:S01]  /*0980*/  SYNCS.EXCH.64 URZ, [UR7+0x108], UR4 ;  /* 0x0001080407ff75b2 */ /* 0x0006620008000100 */
[----:B------:R-:W-:Y:S01]  /*0990*/  NOP ;  /* 0x0000000000007918 */ /* 0x000fe20000000000 */
.L_x_11:
[----:B------:R-:W2:Y:S01]  /*09a0*/  SHFL.IDX PT, R0, R70, RZ, 0x1f ;  /* 0x00001fff46007589 */ /* 0x000ea200000e0000 */
[----:B------:R-:W-:Y:S01]  /*09b0*/  NOP ;  /* 0x0000000000007918 */ /* 0x000fe20000000000 */
[----:B--2---:R-:W-:-:S13]  /*09c0*/  ISETP.NE.AND P1, PT, R0, 0x3, PT ;  /* 0x000000030000780c */ /* 0x004fda0003f25270 */
[----:B------:R-:W-:Y:S05]  /*09d0*/  @P1 BRA `(.L_x_12) ;  /* 0x00000000002c1947 */ /* 0x000fea0003800000 */
[----:B---3--:R-:W-:Y:S01]  /*09e0*/  UMOV UR5, 0x400 ;  /* 0x0000040000057882 */ /* 0x008fe20000000000 */
[----:B------:R-:W-:Y:S01]  /*09f0*/  UMOV UR4, 0x20 ;  /* 0x0000002000047882 */ /* 0x000fe20000000000 */
[----:B------:R-:W-:Y:S02]  /*0a00*/  ULEA UR5, UR37, UR5, 0x18 ;  /* 0x0000000525057291 */ /* 0x000fe4000f8ec0ff */
[----:B------:R-:W-:-:S04]  /*0a10*/  UIADD3 UR12, UPT, UPT, -UR4, 0x100000, URZ ;  /* 0x00100000040c7890 */ /* 0x000fc8000fffe1ff */
[----:B------:R-:W-:Y:S02]  /*0a20*/  USHF.L.U32 UR13, UR12, 0xb, URZ ;  /* 0x0000000b0c0d7899 */ /* 0x000fe400080006ff */
[----:B------:R-:W-:Y:S01]  /*0a30*/  USHF.L.U32 UR12, UR12, 0x1, URZ ;  /* 0x000000010c0c7899 */ /* 0x000fe200080006ff */
[----:B------:R-:W-:Y:S01]  /*0a40*/  ELECT P1, URZ, PT ;  /* 0x0000000000ff782f */ /* 0x000fe20003820000 */
[----:B------:R-:W2:Y:S10]  /*0a50*/  FENCE.VIEW.ASYNC.S ;  /* 0x00000000000073c6 */ /* 0x000eb40000000000 */
[----:B--2---:R2:W3:Y:S01]  /*0a60*/  SYNCS.EXCH.64 URZ, [UR5+0x110], UR12 ;  /* 0x0001100c05ff75b2 */ /* 0x0044e20008000100 */
[----:B------:R2:W1:Y:S01]  /*0a70*/  SYNCS.EXCH.64 URZ, [UR5+0x118], UR12 ;  /* 0x0001180c05ff75b2 */ /* 0x0004620008000100 */
[----:B------:R-:W-:Y:S01]  /*0a80*/  NOP ;  /* 0x0000000000007918 */ /* 0x000fe20000000000 */
.L_x_12:
[----:B------:R-:W4:Y:S01]  /*0a90*/  SHFL.IDX PT, R0, R70, RZ, 0x1f ;  /* 0x00001fff46007589 */ /* 0x000f2200000e0000 */
[----:B------:R-:W-:Y:S01]  /*0aa0*/  NOP ;  /* 0x0000000000007918 */ /* 0x000fe20000000000 */
[----:B----4-:R-:W-:-:S13]  /*0ab0*/  ISETP.NE.AND P1, PT, R0, 0x4, PT ;  /* 0x000000040000780c */ /* 0x010fda0003f25270 */
[----:B------:R-:W-:Y:S05]  /*0ac0*/  @P1 BRA `(.L_x_13) ;  /* 0x0000000000481947 */ /* 0x000fea0003800000 */
[----:B---3--:R-:W-:Y:S01]  /*0ad0*/  UMOV UR7, 0xe20 ;  /* 0x00000e2000077882 */ /* 0x008fe20000000000 */
[----:B--2---:R-:W-:Y:S01]  /*0ae0*/  UMOV UR5, 0x400 ;  /* 0x0000040000057882 */ /* 0x004fe20000000000 */
[----:B------:R-:W-:Y:S01]  /*0af0*/  USEL UR7, UR7, 0xc20, UP4 ;  /* 0x00000c2007077887 */ /* 0x000fe2000a000000 */
        /* <DEDUP_REMOVED lines=9> */
[----:B------:R-:W2:Y:S02]  /*0b90*/  FENCE.VIEW.ASYNC.S ;  /* 0x00000000000073c6 */ /* 0x000ea40000000000 */
[----:B--2---:R4:W2:Y:S08]  /*0ba0*/  SYNCS.EXCH.64 URZ, [UR5+0x120], UR12 ;  /* 0x0001200c05ff75b2 */ /* 0x0048b00008000100 */
[----:B------:R4:W3:Y:S01]  /*0bb0*/  SYNCS.EXCH.64 URZ, [UR5+0x130], UR14 ;  /* 0x0001300e05ff75b2 */ /* 0x0008e20008000100 */
[----:B------:R4:W1:Y:S01]  /*0bc0*/  SYNCS.EXCH.64 URZ, [UR5+0x128], UR12 ;  /* 0x0001280c05ff75b2 */ /* 0x0008620008000100 */
[----:B------:R4:W1:Y:S02]  /*0bd0*/  SYNCS.EXCH.64 URZ, [UR5+0x138], UR14 ;  /* 0x0001380e05ff75b2 */ /* 0x0008640008000100 */
[----:B----4-:R-:W-:Y:S01]  /*0be0*/  NOP ;  /* 0x0000000000007918 */ /* 0x010fe20000000000 */
.L_x_13:
[----:B------:R-:W4:Y:S01]  /*0bf0*/  SHFL.IDX PT, R0, R70, RZ, 0x1f ;  /* 0x00001fff46007589 */ /* 0x000f2200000e0000 */
[----:B------:R-:W-:Y:S01]  /*0c00*/  NOP ;  /* 0x0000000000007918 */ /* 0x000fe20000000000 */
[----:B----4-:R-:W-:-:S13]  /*0c10*/  ISETP.NE.AND P1, PT, R0, 0x5, PT ;  /* 0x000000050000780c */ /* 0x010fda0003f25270 */
[----:B------:R-:W-:Y:S05]  /*0c20*/  @P1 BRA `(.L_x_14) ;  /* 0x0000000000541947 */ /* 0x000fea0003800000 */
[----:B---3--:R-:W-:Y:S01]  /*0c30*/  UMOV UR7, 0x400 ;  /* 0x0000040000077882 */ /* 0x008fe20000000000 */
[----:B--2---:R-:W-:Y:S01]  /*0c40*/  UMOV UR5, 0x1 ;  /* 0x0000000100057882 */ /* 0x004fe20000000000 */
        /* <DEDUP_REMOVED lines=13> */
[----:B------:R4:W1:Y:S01]  /*0d20*/  SYNCS.EXCH.64 URZ, [UR7+0x168], UR4 ;  /* 0x0001680407ff75b2 */ /* 0x0008620008000100 */
[----:B------:R4:W1:Y:S01]  /*0d30*/  SYNCS.EXCH.64 URZ, [UR7+0x150], UR12 ;  /* 0x0001500c07ff75b2 */ /* 0x0008620008000100 */
[----:B------:R4:W1:Y:S01]  /*0d40*/  SYNCS.EXCH.64 URZ, [UR7+0x170], UR4 ;  /* 0x0001700407ff75b2 */ /* 0x0008620008000100 */
[----:B------:R4:W1:Y:S01]  /*0d50*/  SYNCS.EXCH.64 URZ, [UR7+0x158], UR12 ;  /* 0x0001580c07ff75b2 */ /* 0x0008620008000100 */
[----:B------:R4:W1:Y:S02]  /*0d60*/  SYNCS.EXCH.64 URZ, [UR7+0x178], UR4 ;  /* 0x0001780407ff75b2 */ /* 0x0008640008000100 */
[----:B----4-:R-:W-:Y:S01]  /*0d70*/  NOP ;  /* 0x0000000000007918 */ /* 0x010fe20000000000 */
.L_x_14:
[----:B------:R-:W4:Y:S01]  /*0d80*/  SHFL.IDX PT, R0, R70, RZ, 0x1f ;  /* 0x00001fff46007589 */ /* 0x000f2200000e0000 */
[----:B------:R-:W-:Y:S01]  /*0d90*/  ISETP.NE.OR P0, PT, RZ, UR10, !P0 ;  /* 0x0000000aff007c0c */ /* 0x000fe2000c705670 */
[----:B------:R-:W-:Y:S01]  /*0da0*/  NOP ;  /* 0x0000000000007918 */ /* 0x000fe20000000000 */
[----:B----4-:R-:W-:-:S13]  /*0db0*/  ISETP.NE.AND P1, PT, R0, 0x3, PT ;  /* 0x000000030000780c */ /* 0x010fda0003f25270 */
[----:B------:R-:W-:Y:S05]  /*0dc0*/  @P1 BRA `(.L_x_15) ;  /* 0x0000000000341947 */ /* 0x000fea0003800000 */
[----:B--23--:R-:W-:Y:S01]  /*0dd0*/  UMOV UR5, 0x400 ;  /* 0x0000040000057882 */ /* 0x00cfe20000000000 */
[----:B------:R-:W-:Y:S01]  /*0de0*/  UMOV UR4, 0x20 ;  /* 0x0000002000047882 */ /* 0x000fe20000000000 */
[----:B------:R-:W-:Y:S02]  /*0df0*/  ULEA UR5, UR37, UR5, 0x18 ;  /* 0x0000000525057291 */ /* 0x000fe4000f8ec0ff */
[----:B------:R-:W-:-:S04]  /*0e00*/  UIADD3 UR12, UPT, UPT, -UR4, 0x100000, URZ ;  /* 0x00100000040c7890 */ /* 0x000fc8000fffe1ff */
[----:B------:R-:W-:Y:S02]  /*0e10*/  USHF.L.U32 UR13, UR12, 0xb, URZ ;  /* 0x0000000b0c0d7899 */ /* 0x000fe400080006ff */
[----:B------:R-:W-:Y:S01]  /*0e20*/  USHF.L.U32 UR12, UR12, 0x1, URZ ;  /* 0x000000010c0c7899 */ /* 0x000fe200080006ff */
[----:B------:R-:W-:Y:S01]  /*0e30*/  ELECT P1, URZ, PT ;  /* 0x0000000000ff782f */ /* 0x000fe20003820000 */
[----:B------:R-:W2:Y:S10]  /*0e40*/  FENCE.VIEW.ASYNC.S ;  /* 0x00000000000073c6 */ /* 0x000eb40000000000 */
[----:B--2---:R4:W2:Y:S01]  /*0e50*/  SYNCS.EXCH.64 URZ, [UR5+0x180], UR12 ;  /* 0x0001800c05ff75b2 */ /* 0x0048a20008000100 */
[----:B------:R4:W3:Y:S01]  /*0e60*/  SYNCS.EXCH.64 URZ, [UR5+0x190], UR12 ;  /* 0x0001900c05ff75b2 */ /* 0x0008e20008000100 */
[----:B------:R4:W1:Y:S01]  /*0e70*/  SYNCS.EXCH.64 URZ, [UR5+0x188], UR12 ;  /* 0x0001880c05ff75b2 */ /* 0x0008620008000100 */
[----:B------:R4:W1:Y:S02]  /*0e80*/  SYNCS.EXCH.64 URZ, [UR5+0x198], UR12 ;  /* 0x0001980c05ff75b2 */ /* 0x0008640008000100 */
[----:B----4-:R-:W-:Y:S01]  /*0e90*/  NOP ;  /* 0x0000000000007918 */ /* 0x010fe20000000000 */
.L_x_15:
[----:B------:R-:W-:Y:S01]  /*0ea0*/  VOTEU.ALL UP0, P0 ;  /* 0x0000000000ff7886 */ /* 0x000fe20000000000 */
[----:B--23--:R-:W-:Y:S01]  /*0eb0*/  UMOV UR12, 0x20 ;  /* 0x00000020000c7882 */ /* 0x00cfe20000000000 */
[----:B------:R-:W2:Y:S01]  /*0ec0*/  LDCU UR5, c[0x0][0x36c] ;  /* 0x00006d80ff0577ac */ /* 0x000ea20008000800 */
[----:B------:R-:W-:Y:S01]  /*0ed0*/  NOP ;  /* 0x0000000000007918 */ /* 0x000fe20000000000 */
[----:B------:R-:W-:Y:S01]  /*0ee0*/  LOP3.LUT R10, R76, 0x1f, RZ, 0xc0, !PT ;  /* 0x0000001f4c0a7812 */ /* 0x000fe200078ec0ff */
[----:B------:R-:W-:Y:S01]  /*0ef0*/  @!UP0 UMOV UR4, 0x400 ;  /* 0x0000040000048882 */ /* 0x000fe20000000000 */
[----:B------:R-:W-:-:S04]  /*0f00*/  @!UP0 UIADD3 UR12, UPT, UPT, -UR12, 0x100000, URZ ;  /* 0x001000000c0c8890 */ /* 0x000fc8000fffe1ff */
[----:B------:R-:W-:Y:S02]  /*0f10*/  @!UP0 USHF.L.U32 UR13, UR12, 0xb, URZ ;  /* 0x0000000b0c0d8899 */ /* 0x000fe400080006ff */
[----:B------:R-:W-:Y:S02]  /*0f20*/  @!UP0 USHF.L.U32 UR12, UR12, 0x1, URZ ;  /* 0x000000010c0c8899 */ /* 0x000fe400080006ff */
[----:B------:R-:W-:Y:S01]  /*0f30*/  @!UP0 ULEA UR4, UR37, UR4, 0x18 ;  /* 0x0000000425048291 */ /* 0x000fe2000f8ec0ff */
[----:B------:R-:W-:Y:S01]  /*0f40*/  VOTEU.ALL UP0, P0 ;  /* 0x0000000000ff7886 */ /* 0x000fe20000000000 */
[----:B------:R-:W-:Y:S02]  /*0f50*/  UISETP.NE.AND UP3, UPT, UR10, URZ, UPT ;  /* 0x000000ff0a00728c */ /* 0x000fe4000bf65270 */
[----:B--2---:R-:W-:Y:S01]  /*0f60*/  UISETP.EQ.U32.AND UP2, UPT, UR5, 0x1, UPT ;  /* 0x000000010500788c */ /* 0x004fe2000bf42070 */
[----:B------:R-:W2:Y:S07]  /*0f70*/  FENCE.VIEW.ASYNC.S ;  /* 0x00000000000073c6 */ /* 0x000eae0000000000 */
[----:B--2---:R2:W3:Y:S01]  /*0f80*/  @!UP0 SYNCS.EXCH.64 URZ, [UR4+0x1a0], UR12 ;  /* 0x0001a00c04ff85b2 */ /* 0x0044e20008000100 */
[----:B------:R-:W-:Y:S05]  /*0f90*/  BRA.U !UP2, `(.L_x_16) ;  /* 0x000000010a087547 */ /* 0x000fea000b800000 */
[----:B-1-3--:R-:W-:Y:S01]  /*0fa0*/  UCGABAR_ARV ;  /* 0x00000000000079c7 */ /* 0x00afe20008000000 */
[----:B------:R-:W-:Y:S05]  /*0fb0*/  BRA `(.L_x_17) ;  /* 0x0000000000047947 */ /* 0x000fea0003800000 */
.L_x_16:
[----:B-1-3--:R-:W-:Y:S01]  /*0fc0*/  NOP ;  /* 0x0000000000007918 */ /* 0x00afe20000000000 */
.L_x_17:
[----:B------:R-:W1:Y:S01]  /*0fd0*/  S2R R11, SR_CTAID.X ;  /* 0x00000000000b7919 */ /* 0x000e620000002500 */
[----:B------:R-:W-:-:S05]  /*0fe0*/  CS2R.32 R64, SR_CgaSize ;  /* 0x0000000000407805 */ /* 0x000fca0000008a00 */
[----:B------:R-:W-:-:S05]  /*0ff0*/  IMAD R64, R64, -0xa0, RZ ;  /* 0xffffff6040407824 */ /* 0x000fca00078e02ff */
[----:B------:R-:W-:-:S14]  /*1000*/  R2UR UR5, R64 ;  /* 0x00000000400572ca */ /* 0x000fdc00000e0000 */
[----:B------:R-:W3:Y:S01]  /*1010*/  LDCU UR5, c[0x0][UR5+0x2b0] ;  /* 0x00005600050577ac */ /* 0x000ee20008000800 */
[----:B------:R-:W-:-:S05]  /*1020*/  CS2R.32 R0, SR_CgaSize ;  /* 0x0000000000007805 */ /* 0x000fca0000008a00 */
[----:B------:R-:W-:-:S06]  /*1030*/  IMAD R0, R0, -0xa0, RZ ;  /* 0xffffff6000007824 */ /* 0x000fcc00078e02ff */
[----:B------:R-:W4:Y:S01]  /*1040*/  LDC R0, c[0x0][R0+0x2a0] ;  /* 0x0000a80000007b82 */ /* 0x000f220000000800 */
[----:B------:R-:W-:Y:S01]  /*1050*/  PRMT R8, RZ, 0x7610, R8 ;  /* 0x00007610ff087816 */ /* 0x000fe20000000008 */
[----:B------:R-:W3:Y:S01]  /*1060*/  S2R R20, SR_CTAID.Y ;  /* 0x0000000000147919 */ /* 0x000ee20000002600 */
[----:B------:R-:W-:-:S05]  /*1070*/  CS2R.32 R64, SR_CgaSize ;  /* 0x0000000000407805 */ /* 0x000fca0000008a00 */
[----:B------:R-:W-:-:S05]  /*1080*/  IMAD R64, R64, -0xa0, RZ ;  /* 0xffffff6040407824 */ /* 0x000fca00078e02ff */
[----:B--2---:R-:W-:-:S14]  /*1090*/  R2UR UR4, R64 ;  /* 0x00000000400472ca */ /* 0x004fdc00000e0000 */
[----:B------:R-:W2:Y:S01]  /*10a0*/  LDCU UR4, c[0x0][UR4+0x2b4] ;  /* 0x00005680040477ac */ /* 0x000ea20008000800 */
[----:B------:R-:W-:Y:S01]  /*10b0*/  ULOP3.LUT UR16, UR37, 0x3, URZ, 0xc0, !UPT ;  /* 0x0000000325107892 */ /* 0x000fe2000f8ec0ff */
[----:B------:R-:W-:-:S05]  /*10c0*/  CS2R.32 R62, SR_CgaSize ;  /* 0x00000000003e7805 */ /* 0x000fca0000008a00 */
[----:B------:R-:W-:-:S06]  /*10d0*/  IMAD R62, R62, -0xa0, RZ ;  /* 0xffffff603e3e7824 */ /* 0x000fcc00078e02ff */
[----:B------:R-:W4:Y:S01]  /*10e0*/  LDC R62, c[0x0][R62+0x2a4] ;  /* 0x0000a9003e3e7b82 */ /* 0x000f220000000800 */
[----:B------:R-:W-:Y:S02]  /*10f0*/  ULOP3.LUT UR12, UR9, 0xc, UR37, 0xf8, !UPT ;  /* 0x0000000c090c7892 */ /* 0x000fe4000f8ef825 */
[----:B------:R-:W-:Y:S02]  /*1100*/  UISETP.GT.U32.AND UP1, UPT, UR16, 0xffff, UPT ;  /* 0x0000ffff1000788c */ /* 0x000fe4000bf24070 */
[----:B------:R-:W-:Y:S02]  /*1110*/  UISETP.GT.U32.AND UP0, UPT, UR12, 0xffff, UPT ;  /* 0x0000ffff0c00788c */ /* 0x000fe4000bf04070 */
[----:B------:R-:W-:Y:S01]  /*1120*/  USHF.L.U32 UR15, UR37, 0x8, URZ ;  /* 0x00000008250f7899 */ /* 0x000fe200080006ff */
[----:B------:R-:W4:Y:S01]  /*1130*/  LDC R9, c[0x0][0xb24] ;  /* 0x0002c900ff097b82 */ /* 0x000f220000000800 */
[----:B------:R-:W-:Y:S02]  /*1140*/  USHF.L.U32 UR14, UR37, 0x2, URZ ;  /* 0x00000002250e7899 */ /* 0x000fe400080006ff */
[----:B------:R-:W-:-:S02]  /*1150*/  USHF.L.U32 UR13, UR37, 0xa, URZ ;  /* 0x0000000a250d7899 */ /* 0x000fc400080006ff */
[----:B------:R-:W-:Y:S02]  /*1160*/  USHF.L.U32 UR7, UR37, 0x4, URZ ;  /* 0x0000000425077899 */ /* 0x000fe400080006ff */
[----:B------:R-:W-:Y:S01]  /*1170*/  USEL UR16, UR16, 0xffff, !UP1 ;  /* 0x0000ffff10107887 */ /* 0x000fe2000c800000 */
[----:B------:R-:W4:Y:S01]  /*1180*/  LDC R26, c[0x0][0xb24] ;  /* 0x0002c900ff1a7b82 */ /* 0x000f220000000800 */
[----:B------:R-:W-:Y:S01]  /*1190*/  USEL UR12, UR12, 0xffff, !UP0 ;  /* 0x0000ffff0c0c7887 */ /* 0x000fe2000c000000 */
[----:B------:R-:W4:Y:S01]  /*11a0*/  LDCU UR11, c[0x0][0xb30] ;  /* 0x00016600ff0b77ac */ /* 0x000f220008000800 */
[----:B-1----:R-:W-:Y:S01]  /*11b0*/  I2FP.F32.U32 R64, R11 ;  /* 0x0000000b00407245 */ /* 0x002fe20000201000 */
[----:B------:R-:W-:Y:S02]  /*11c0*/  ULOP3.LUT UR15, UR15, 0xc00, URZ, 0xc0, !UPT ;  /* 0x00000c000f0f7892 */ /* 0x000fe4000f8ec0ff */
[----:B------:R-:W-:Y:S01]  /*11d0*/  ULOP3.LUT UR14, UR14, 0x30, URZ, 0xc0, !UPT ;  /* 0x000000300e0e7892 */ /* 0x000fe2000f8ec0ff */
[----:B---3--:R-:W-:Y:S01]  /*11e0*/  I2FP.F32.U32 R3, R20 ;  /* 0x0000001400037245 */ /* 0x008fe20000201000 */
[----:B------:R-:W-:Y:S01]  /*11f0*/  FMUL R64, R64, UR5 ;  /* 0x0000000540407c20 */ /* 0x000fe20008400000 */
[----:B------:R-:W-:-:S02]  /*1200*/  ULOP3.LUT UR13, UR13, 0x800, URZ, 0xc0, !UPT ;  /* 0x000008000d0d7892 */ /* 0x000fc4000f8ec0ff */
[----:B------:R-:W-:Y:S01]  /*1210*/  ULOP3.LUT UR7, UR7, 0x20, URZ, 0xc0, !UPT ;  /* 0x0000002007077892 */ /* 0x000fe2000f8ec0ff */
[----:B--2---:R-:W-:Y:S01]  /*1220*/  FMUL R3, R3, UR4 ;  /* 0x0000000403037c20 */ /* 0x004fe20008400000 */
[----:B------:R-:W-:Y:S01]  /*1230*/  ULOP3.LUT UR16, UR16, 0xffff, URZ, 0xc0, !UPT ;  /* 0x0000ffff10107892 */ /* 0x000fe2000f8ec0ff */
[----:B------:R-:W1:Y:S01]  /*1240*/  F2I.U32.TRUNC.NTZ R64, R64 ;  /* 0x0000004000407305 */ /* 0x000e62000020f000 */
[----:B------:R-:W-:Y:S02]  /*1250*/  ULOP3.LUT UR12, UR12, 0xffff, URZ, 0xc0, !UPT ;  /* 0x0000ffff0c0c7892 */ /* 0x000fe4000f8ec0ff */
[----:B------:R-:W-:Y:S01]  /*1260*/  UISETP.NE.AND UP0, UPT, UR10, 0x2, UPT ;  /* 0x000000020a00788c */ /* 0x000fe2000bf05270 */
[----:B------:R-:W-:Y:S01]  /*1270*/  UMOV UR5, 0x1111 ;  /* 0x0000111100057882 */ /* 0x000fe20000000000 */
[----:B------:R-:W-:-:S03]  /*1280*/  UMOV UR4, 0x5 ;  /* 0x0000000500047882 */ /* 0x000fc60000000000 */
[----:B------:R-:W2:Y:S01]  /*1290*/  F2I.U32.TRUNC.NTZ R3, R3 ;  /* 0x0000000300037305 */ /* 0x000ea2000020f000 */
[----:B-1----:R-:W-:-:S05]  /*12a0*/  IADD3 R64, PT, PT, -R64, RZ, RZ ;  /* 0x000000ff40407210 */ /* 0x002fca0007ffe1ff */
[----:B----4-:R-:W-:Y:S01]  /*12b0*/  IMAD R64, R0, R64, R11 ;  /* 0x0000004000407224 */ /* 0x010fe200078e020b */
[----:B------:R-:W-:Y:S02]  /*12c0*/  PRMT R0, RZ, 0x7610, R0 ;  /* 0x00007610ff007816 */ /* 0x000fe40000000000 */
[----:B--2---:R-:W-:-:S05]  /*12d0*/  IADD3 R3, PT, PT, -R3, RZ, RZ ;  /* 0x000000ff03037210 */ /* 0x004fca0007ffe1ff */
[----:B------:R-:W-:Y:S01]  /*12e0*/  IMAD R62, R62, R3, R20 ;  /* 0x000000033e3e7224 */ /* 0x000fe200078e0214 */
[----:B------:R-:W-:Y:S06]  /*12f0*/  BRA.U UP3, `(.L_x_18) ;  /* 0x0000000103a87547 */ /* 0x000fec000b800000 */
[C---:B------:R-:W-:Y:S02]  /*1300*/  ISETP.NE.AND P0, PT, R62.reuse, RZ, PT ;  /* 0x000000ff3e00720c */ /* 0x040fe40003f05270 */
[C---:B------:R-:W-:Y:S02]  /*1310*/  ISETP.NE.AND P5, PT, R62.reuse, 0x1, PT ;  /* 0x000000013e00780c */ /* 0x040fe40003fa5270 */
[----:B------:R-:W-:Y:S02]  /*1320*/  ISETP.NE.AND P4, PT, R62, 0x2, PT ;  /* 0x000000023e00780c */ /* 0x000fe40003f85270 */
[C---:B------:R-:W-:Y:S02]  /*1330*/  ISETP.GT.U32.AND P2, PT, R64.reuse, 0x1, P0 ;  /* 0x000000014000780c */ /* 0x040fe40000744070 */
[C---:B------:R-:W-:Y:S02]  /*1340*/  ISETP.GT.U32.AND P1, PT, R64.reuse, 0x1, P5 ;  /* 0x000000014000780c */ /* 0x040fe40002f24070 */
[----:B------:R-:W-:-:S02]  /*1350*/  ISETP.GT.U32.AND P3, PT, R64, 0x1, P4 ;  /* 0x000000014000780c */ /* 0x000fc40002764070 */
[----:B------:R-:W-:Y:S02]  /*1360*/  SEL R2, RZ, 0x1, P2 ;  /* 0x00000001ff027807 */ /* 0x000fe40001000000 */
[----:B------:R-:W-:Y:S02]  /*1370*/  SEL R6, RZ, 0x2, P2 ;  /* 0x00000002ff067807 */ /* 0x000fe40001000000 */
[----:B------:R-:W-:Y:S02]  /*1380*/  ISETP.NE.AND P2, PT, R62, 0x3, PT ;  /* 0x000000033e00780c */ /* 0x000fe40003f45270 */
[----:B------:R-:W-:Y:S02]  /*1390*/  SEL R3, RZ, 0x10, P1 ;  /* 0x00000010ff037807 */ /* 0x000fe40000800000 */
[----:B------:R-:W-:Y:S02]  /*13a0*/  SEL R0, RZ, 0x100, P3 ;  /* 0x00000100ff007807 */ /* 0x000fe40001800000 */
[----:B------:R-:W-:-:S02]  /*13b0*/  SEL R5, RZ, 0x20, P1 ;  /* 0x00000020ff057807 */ /* 0x000fc40000800000 */
[----:B------:R-:W-:Y:S02]  /*13c0*/  ISETP.GT.U32.AND P1, PT, R64, 0x1, P2 ;  /* 0x000000014000780c */ /* 0x000fe40001724070 */
[----:B------:R-:W-:Y:S02]  /*13d0*/  IADD3 R0, PT, PT, R0, R3, R2 ;  /* 0x0000000300007210 */ /* 0x000fe40007ffe002 */
[----:B------:R-:W-:Y:S02]  /*13e0*/  LOP3.LUT R2, R64, 0x2, RZ, 0x3c, !PT ;  /* 0x0000000240027812 */ /* 0x000fe400078e3cff */
[----:B------:R-:W-:Y:S02]  /*13f0*/  SEL R3, RZ, 0x1000, P1 ;  /* 0x00001000ff037807 */ /* 0x000fe40000800000 */
[----:B------:R-:W-:Y:S02]  /*1400*/  ISETP.GT.U32.AND P0, PT, R2, 0x1, P0 ;  /* 0x000000010200780c */ /* 0x000fe40000704070 */
[----:B------:R-:W-:-:S02]  /*1410*/  IADD3 R6, PT, PT, R6, R3, R0 ;  /* 0x0000000306067210 */ /* 0x000fc40007ffe000 */
[----:B------:R-:W-:Y:S02]  /*1420*/  SEL R4, RZ, 0x200, P3 ;  /* 0x00000200ff047807 */ /* 0x000fe40001800000 */
[----:B------:R-:W-:Y:S02]  /*1430*/  SEL R3, RZ, 0x2000, P1 ;  /* 0x00002000ff037807 */ /* 0x000fe40000800000 */
[----:B------:R-:W-:Y:S02]  /*1440*/  SEL R0, RZ, 0x4, P0 ;  /* 0x00000004ff007807 */ /* 0x000fe40000000000 */
[----:B------:R-:W-:Y:S02]  /*1450*/  IADD3 R4, PT, PT, R4, R5, R6 ;  /* 0x0000000504047210 */ /* 0x000fe40007ffe006 */
[C---:B------:R-:W-:Y:S02]  /*1460*/  ISETP.GT.U32.AND P5, PT, R2.reuse, 0x1, P5 ;  /* 0x000000010200780c */ /* 0x040fe40002fa4070 */
[----:B------:R-:W-:-:S02]  /*1470*/  ISETP.GT.U32.AND P4, PT, R2, 0x1, P4 ;  /* 0x000000010200780c */ /* 0x000fc40002784070 */
[----:B------:R-:W-:Y:S02]  /*1480*/  ISETP.GT.U32.AND P2, PT, R2, 0x1, P2 ;  /* 0x000000010200780c */ /* 0x000fe40001744070 */
[----:B------:R-:W-:Y:S02]  /*1490*/  IADD3 R2, PT, PT, R0, R3, R4 ;  /* 0x0000000300027210 */ /* 0x000fe40007ffe004 */
[----:B------:R-:W-:Y:S02]  /*14a0*/  SEL R3, RZ, 0x40, P5 ;  /* 0x00000040ff037807 */ /* 0x000fe40002800000 */
[----:B------:R-:W-:Y:S02]  /*14b0*/  SEL R0, RZ, 0x400, P4 ;  /* 0x00000400ff007807 */ /* 0x000fe40002000000 */
[----:B------:R-:W-:Y:S02]  /*14c0*/  SEL R4, RZ, 0x8, P0 ;  /* 0x00000008ff047807 */ /* 0x000fe40000000000 */
[----:B------:R-:W-:-:S02]  /*14d0*/  SEL R7, RZ, 0x4000, P2 ;  /* 0x00004000ff077807 */ /* 0x000fc40001000000 */
[----:B------:R-:W-:Y:S02]  /*14e0*/  IADD3 R0, PT, PT, R0, R3, R2 ;  /* 0x0000000300007210 */ /* 0x000fe40007ffe002 */
[----:B------:R-:W-:Y:S02]  /*14f0*/  SEL R5, RZ, 0x80, P5 ;  /* 0x00000080ff057807 */ /* 0x000fe40002800000 */
[----:B------:R-:W-:Y:S01]  /*1500*/  IADD3 R4, PT, PT, R4, R7, R0 ;  /* 0x0000000704047210 */ /* 0x000fe20007ffe000 */
[----:B------:R-:W-:Y:S01]  /*1510*/  IMAD.MOV.U32 R0, RZ, RZ, 0x3 ;  /* 0x00000003ff007424 */ /* 0x000fe200078e00ff */
[----:B------:R-:W-:Y:S02]  /*1520*/  SEL R2, RZ, 0x800, P4 ;  /* 0x00000800ff027807 */ /* 0x000fe40002000000 */
[----:B------:R-:W-:Y:S02]  /*1530*/  LOP3.LUT R3, R64, 0xfffffffe, RZ, 0xc0, !PT ;  /* 0xfffffffe40037812 */ /* 0x000fe400078ec0ff */
[----:B------:R-:W-:-:S02]  /*1540*/  IADD3 R5, PT, PT, R2, R5, R4 ;  /* 0x0000000502057210 */ /* 0x000fc40007ffe004 */
[----:B------:R-:W-:Y:S01]  /*1550*/  SEL R2, RZ, 0x8000, P2 ;  /* 0x00008000ff027807 */ /* 0x000fe20001000000 */
[----:B------:R-:W-:-:S04]  /*1560*/  IMAD R3, R62, 0x4, R3 ;  /* 0x000000043e037824 */ /* 0x000fc800078e0203 */
[----:B------:R-:W-:Y:S01]  /*1570*/  IMAD.IADD R2, R5, 0x1, R2 ;  /* 0x0000000105027824 */ /* 0x000fe200078e0202 */
[----:B------:R-:W-:-:S04]  /*1580*/  SHF.L.U32 R0, R0, R3, RZ ;  /* 0x0000000300007219 */ /* 0x000fc800000006ff */
[----:B------:R-:W-:-:S07]  /*1590*/  PRMT R8, R2, 0x7610, R8 ;  /* 0x0000761002087816 */ /* 0x000fce0000000008 */
.L_x_18:
[----:B------:R-:W-:Y:S01]  /*15a0*/  ISETP.GE.AND P0, PT, R9, 0x1, PT ;  /* 0x000000010900780c */ /* 0x000fe20003f06270 */
[----:B------:R-:W-:Y:S01]  /*15b0*/  USHF.L.U32 UR5, UR5, UR16, URZ ;  /* 0x0000001005057299 */ /* 0x000fe200080006ff */
[----:B------:R-:W1:Y:S01]  /*15c0*/  S2UR UR36, SR_CTAID.Z ;  /* 0x00000000002479c3 */ /* 0x000e620000002700 */
[----:B------:R-:W-:Y:S01]  /*15d0*/  USHF.L.U32 UR4, UR4, UR12, URZ ;  /* 0x0000000c04047299 */ /* 0x000fe200080006ff */
[----:B------:R-:W-:Y:S01]  /*15e0*/  MOV R21, R11 ;  /* 0x0000000b00157202 */ /* 0x000fe20000000f00 */
[----:B------:R-:W-:-:S08]  /*15f0*/  UISETP.NE.AND UP1, UPT, UR11, 0x1, UPT ;  /* 0x000000010b00788c */ /* 0x000fd0000bf25270 */
[----:B------:R-:W-:Y:S05]  /*1600*/  @!P0 BRA `(.L_x_19) ;  /* 0x0000000000b88947 */ /* 0x000fea0003800000 */
[----:B------:R-:W2:Y:S01]  /*1610*/  LDC.64 R4, c[0x0][0xb18] ;  /* 0x0002c600ff047b82 */ /* 0x000ea20000000a00 */
[----:B------:R-:W-:-:S07]  /*1620*/  ISETP.NE.AND P0, PT, R9, 0x1, PT ;  /* 0x000000010900780c */ /* 0x000fce0003f05270 */
[----:B------:R-:W3:Y:S08]  /*1630*/  LDC R14, c[0x0][0xb0c] ;  /* 0x0002c300ff0e7b82 */ /* 0x000ef00000000800 */
[----:B------:R-:W4:Y:S08]  /*1640*/  LDC R13, c[0x0][0x370] ;  /* 0x0000dc00ff0d7b82 */ /* 0x000f300000000800 */
[----:B------:R-:W1:Y:S01]  /*1650*/  LDC R16, c[0x0][0x374] ;  /* 0x0000dd00ff107b82 */ /* 0x000e620000000800 */
[----:B--2---:R-:W-:-:S07]  /*1660*/  ISETP.NE.AND P1, PT, R4, 0x1, PT ;  /* 0x000000010400780c */ /* 0x004fce0003f25270 */
[----:B------:R-:W4:Y:S01]  /*1670*/  LDC.64 R6, c[0x0][0xb10] ;  /* 0x0002c400ff067b82 */ /* 0x000f220000000a00 */
[----:B---3--:R-:W-:-:S07]  /*1680*/  ISETP.NE.AND P2, PT, R14, 0x1, PT ;  /* 0x000000010e00780c */ /* 0x008fce0003f45270 */
[----:B------:R-:W2:Y:S08]  /*1690*/  LDC R12, c[0x0][0xb20] ;  /* 0x0002c800ff0c7b82 */ /* 0x000eb00000000800 */
[----:B------:R-:W3:Y:S01]  /*16a0*/  LDC.64 R2, c[0x0][0xb28] ;  /* 0x0002ca00ff027b82 */ /* 0x000ee20000000a00 */
[----:B-1----:R-:W-:-:S04]  /*16b0*/  IMAD.HI.U32 R15, R16, R5, RZ ;  /* 0x00000005100f7227 */ /* 0x002fc800078e00ff */
[----:B------:R-:W-:-:S04]  /*16c0*/  IMAD.HI.U32 R5, R20, R5, RZ ;  /* 0x0000000514057227 */ /* 0x000fc800078e00ff */
[----:B----4-:R-:W-:-:S04]  /*16d0*/  IMAD.HI.U32 R18, R13, R6, RZ ;  /* 0x000000060d127227 */ /* 0x010fc800078e00ff */
[C---:B------:R-:W-:Y:S01]  /*16e0*/  IMAD.HI.U32 R22, R11.reuse, R6, RZ ;  /* 0x000000060b167227 */ /* 0x040fe200078e00ff */
[-C--:B------:R-:W-:Y:S02]  /*16f0*/  @P2 SHF.R.U32.HI R13, RZ, R7.reuse, R18 ;  /* 0x00000007ff0d2219 */ /* 0x080fe40000011612 */
[-C--:B--2---:R-:W-:Y:S02]  /*1700*/  @P1 SHF.R.U32.HI R16, RZ, R12.reuse, R15 ;  /* 0x0000000cff101219 */ /* 0x084fe4000001160f */
[----:B------:R-:W-:Y:S02]  /*1710*/  SHF.R.U32.HI R5, RZ, R12, R5 ;  /* 0x0000000cff057219 */ /* 0x000fe40000011605 */
[----:B------:R-:W-:Y:S02]  /*1720*/  SHF.R.U32.HI R22, RZ, R7, R22 ;  /* 0x00000007ff167219 */ /* 0x000fe40000011616 */
[----:B------:R-:W-:Y:S01]  /*1730*/  SEL R5, R20, R5, !P1 ;  /* 0x0000000514057207 */ /* 0x000fe20004800000 */
[----:B---3--:R-:W-:Y:S01]  /*1740*/  IMAD.HI.U32 R18, R16, R2, RZ ;  /* 0x0000000210127227 */ /* 0x008fe200078e00ff */
[----:B------:R-:W-:-:S02]  /*1750*/  SEL R21, R11, R22, !P2 ;  /* 0x000000160b157207 */ /* 0x000fc40005000000 */
[----:B------:R-:W-:Y:S01]  /*1760*/  IADD3 R7, PT, PT, -R5, RZ, RZ ;  /* 0x000000ff05077210 */ /* 0x000fe20007ffe1ff */
[----:B------:R-:W-:Y:S01]  /*1770*/  IMAD.HI.U32 R6, R13, R2, RZ ;  /* 0x000000020d067227 */ /* 0x000fe200078e00ff */
[----:B------:R-:W-:-:S03]  /*1780*/  @P0 SHF.R.U32.HI R16, RZ, R3, R18 ;  /* 0x00000003ff100219 */ /* 0x000fc60000011612 */
[----:B------:R-:W-:Y:S01]  /*1790*/  IMAD R7, R4, R7, R20 ;  /* 0x0000000704077224 */ /* 0x000fe200078e0214 */
[----:B------:R-:W-:Y:S01]  /*17a0*/  @P0 SHF.R.U32.HI R13, RZ, R3, R6 ;  /* 0x00000003ff0d0219 */ /* 0x000fe20000011606 */
[----:B------:R-:W-:-:S04]  /*17b0*/  IMAD R16, R16, R9, RZ ;  /* 0x0000000910107224 */ /* 0x000fc800078e02ff */
[----:B------:R-:W-:Y:S01]  /*17c0*/  IMAD R6, R13, R9, RZ ;  /* 0x000000090d067224 */ /* 0x000fe200078e02ff */
[----:B------:R-:W-:-:S04]  /*17d0*/  ISETP.GE.AND P1, PT, R5, R16, PT ;  /* 0x000000100500720c */ /* 0x000fc80003f26270 */
[----:B------:R-:W-:Y:S01]  /*17e0*/  ISETP.GE.OR P1, PT, R21, R6, P1 ;  /* 0x000000061500720c */ /* 0x000fe20000f26670 */
[----:B------:R-:W-:-:S05]  /*17f0*/  IMAD.HI.U32 R6, R5, R2, RZ ;  /* 0x0000000205067227 */ /* 0x000fca00078e00ff */
[----:B------:R-:W-:-:S04]  /*1800*/  SHF.R.U32.HI R6, RZ, R3, R6 ;  /* 0x00000003ff067219 */ /* 0x000fc80000011606 */
[----:B------:R-:W-:-:S03]  /*1810*/  SEL R6, R5, R6, !P0 ;  /* 0x0000000605067207 */ /* 0x000fc60004000000 */
[----:B------:R-:W-:Y:S01]  /*1820*/  @!P1 IMAD.HI.U32 R12, R21, R2, RZ ;  /* 0x00000002150c9227 */ /* 0x000fe200078e00ff */
[----:B------:R-:W-:-:S04]  /*1830*/  IADD3 R2, PT, PT, -R6, RZ, RZ ;  /* 0x000000ff06027210 */ /* 0x000fc80007ffe1ff */
[----:B------:R-:W-:Y:S01]  /*1840*/  @!P1 SHF.R.U32.HI R12, RZ, R3, R12 ;  /* 0x00000003ff0c9219 */ /* 0x000fe2000001160c */
[----:B------:R-:W-:-:S03]  /*1850*/  IMAD R2, R9, R2, R5 ;  /* 0x0000000209027224 */ /* 0x000fc600078e0205 */
[----:B------:R-:W-:-:S05]  /*1860*/  @!P1 SEL R3, R21, R12, !P0 ;  /* 0x0000000c15039207 */ /* 0x000fca0004000000 */
[--C-:B------:R-:W-:Y:S02]  /*1870*/  @!P1 IMAD.IADD R6, R6, 0x1, -R3.reuse ;  /* 0x0000000106069824 */ /* 0x100fe400078e0a03 */
[----:B------:R-:W-:Y:S01]  /*1880*/  @!P1 IMAD R3, R2, R13, R3 ;  /* 0x0000000d02039224 */ /* 0x000fe200078e0203 */
[----:B------:R-:W-:Y:S01]  /*1890*/  IADD3 R2, PT, PT, -R21, RZ, RZ ;  /* 0x000000ff15027210 */ /* 0x000fe20007ffe1ff */
[----:B------:R-:W-:Y:S02]  /*18a0*/  @!P1 IMAD R5, R6, R9, R21 ;  /* 0x0000000906059224 */ /* 0x000fe400078e0215 */
[----:B------:R-:W-:Y:S02]  /*18b0*/  @!P1 IMAD.MOV.U32 R21, RZ, RZ, R3 ;  /* 0x000000ffff159224 */ /* 0x000fe400078e0003 */
[----:B------:R-:W-:Y:S02]  /*18c0*/  IMAD R2, R14, R2, R11 ;  /* 0x000000020e027224 */ /* 0x000fe400078e020b */
[----:B------:R-:W-:-:S02]  /*18d0*/  IMAD R20, R5, R4, R7 ;  /* 0x0000000405147224 */ /* 0x000fc400078e0207 */
[----:B------:R-:W-:Y:S02]  /*18e0*/  IMAD R21, R21, R14, R2 ;  /* 0x0000000e15157224 */ /* 0x000fe400078e0202 */
.L_x_19:
[----:B------:R-:W-:Y:S05]  /*18f0*/  BRA.U UP1, `(.L_x_20) ;  /* 0x0000000101407547 */ /* 0x000fea000b800000 */
[----:B------:R-:W2:Y:S08]  /*1900*/  LDC.64 R4, c[0x0][0xb10] ;  /* 0x0002c400ff047b82 */ /* 0x000eb00000000a00 */
[----:B------:R-:W3:Y:S08]  /*1910*/  LDC.64 R2, c[0x0][0xb18] ;  /* 0x0002c600ff027b82 */ /* 0x000ef00000000a00 */
[----:B------:R-:W4:Y:S08]  /*1920*/  LDC R6, c[0x0][0xb20] ;  /* 0x0002c800ff067b82 */ /* 0x000f300000000800 */
[----:B------:R-:W1:Y:S01]  /*1930*/  LDC R12, c[0x0][0xb0c] ;  /* 0x0002c300ff0c7b82 */ /* 0x000e620000000800 */
[----:B--2---:R-:W-:-:S05]  /*1940*/  IMAD.HI.U32 R4, R21, R4, RZ ;  /* 0x0000000415047227 */ /* 0x004fca00078e00ff */
[----:B------:R-:W-:Y:S01]  /*1950*/  SHF.R.U32.HI R4, RZ, R5, R4 ;  /* 0x00000005ff047219 */ /* 0x000fe20000011604 */
[----:B---3--:R-:W-:Y:S01]  /*1960*/  IMAD.HI.U32 R3, R20, R3, RZ ;  /* 0x0000000314037227 */ /* 0x008fe200078e00ff */
[----:B------:R-:W-:-:S04]  /*1970*/  ISETP.NE.AND P0, PT, R2, 0x1, PT ;  /* 0x000000010200780c */ /* 0x000fc80003f05270 */
[----:B----4-:R-:W-:-:S04]  /*1980*/  SHF.R.U32.HI R3, RZ, R6, R3 ;  /* 0x00000006ff037219 */ /* 0x010fc80000011603 */
[----:B------:R-:W-:Y:S02]  /*1990*/  SEL R3, R20, R3, !P0 ;  /* 0x0000000314037207 */ /* 0x000fe40004000000 */
[----:B-1----:R-:W-:-:S04]  /*19a0*/  ISETP.NE.AND P1, PT, R12, 0x1, PT ;  /* 0x000000010c00780c */ /* 0x002fc80003f25270 */
[----:B------:R-:W-:-:S05]  /*19b0*/  SEL R6, R21, R4, !P1 ;  /* 0x0000000415067207 */ /* 0x000fca0004800000 */
[----:B------:R-:W-:Y:S02]  /*19c0*/  IMAD.IADD R4, R3, 0x1, -R6 ;  /* 0x0000000103047824 */ /* 0x000fe400078e0a06 */
[----:B------:R-:W-:Y:S02]  /*19d0*/  IMAD.IADD R3, R6, 0x1, -R3 ;  /* 0x0000000106037824 */ /* 0x000fe400078e0a03 */
[----:B------:R-:W-:Y:S02]  /*19e0*/  IMAD R21, R4, R12, R21 ;  /* 0x0000000c04157224 */ /* 0x000fe400078e0215 */
[----:B------:R-:W-:Y:S02]  /*19f0*/  IMAD R20, R3, R2, R20 ;  /* 0x0000000203147224 */ /* 0x000fe400078e0214 */
.L_x_20:
[----:B------:R-:W-:Y:S05]  /*1a00*/  BRA.U !UP2, `(.L_x_21) ;  /* 0x000000010a0c7547 */ /* 0x000fea000b800000 */
[----:B------:R-:W-:Y:S01]  /*1a10*/  UCGABAR_WAIT ;  /* 0x0000000000007dc7 */ /* 0x000fe20008000000 */
[----:B------:R-:W-:Y:S01]  /*1a20*/  CCTL.IVALL ;  /* 0x00000000ff00798f */ /* 0x000fe20002000000 */
[----:B------:R-:W-:Y:S05]  /*1a30*/  BRA `(.L_x_22) ;  /* 0x0000000000047947 */ /* 0x000fea0003800000 */
.L_x_21:
[----:B------:R-:W-:Y:S06]  /*1a40*/  BAR.SYNC.DEFER_BLOCKING 0x0 ;  /* 0x0000000000007b1d */ /* 0x000fec0000010000 */
.L_x_22:
[----:B------:R-:W-:Y:S05]  /*1a50*/  BRA.U UP0, `(.L_x_23) ;  /* 0x0000001900387547 */ /* 0x000fea000b800000 */
[----:B------:R-:W2:Y:S01]  /*1a60*/  LDCU UR21, c[0x0][0x38c] ;  /* 0x00007180ff1577ac */ /* 0x000ea20008000800 */
[----:B------:R-:W3:Y:S01]  /*1a70*/  LDC R9, c[0x0][0x370] ;  /* 0x0000dc00ff097b82 */ /* 0x000ee20000000800 */
[----:B------:R-:W-:Y:S01]  /*1a80*/  IMAD.SHL.U32 R16, R11, 0x40, RZ ;  /* 0x000000400b107824 */ /* 0x000fe200078e00ff */
[----:B------:R-:W-:Y:S01]  /*1a90*/  PLOP3.LUT P1, PT, PT, PT, UP4, 0x80, 0x8 ;  /* 0x000000000008781c */ /* 0x000fe20003f2f048 */
[----:B------:R-:W-:Y:S01]  /*1aa0*/  HFMA2 R12, -RZ, RZ, 0, 0 ;  /* 0x00000000ff0c7431 */ /* 0x000fe200000001ff */
[----:B------:R-:W-:Y:S01]  /*1ab0*/  UISETP.NE.AND UP1, UPT, UR10, URZ, UPT ;  /* 0x000000ff0a00728c */ /* 0x000fe2000bf25270 */
[----:B------:R-:W-:Y:S01]  /*1ac0*/  ISETP.NE.AND P4, PT, R10, RZ, P6 ;  /* 0x000000ff0a00720c */ /* 0x000fe20003785270 */
[----:B------:R-:W-:Y:S01]  /*1ad0*/  IMAD.MOV.U32 R15, RZ, RZ, 0x1 ;  /* 0x00000001ff0f7424 */ /* 0x000fe200078e00ff */
[----:B------:R-:W-:Y:S01]  /*1ae0*/  PLOP3.LUT P1, PT, P1, PT, PT, 0x8, 0x80 ;  /* 0x000000000080781c */ /* 0x000fe20000f2e170 */
[----:B------:R-:W4:Y:S01]  /*1af0*/  LDC R0, c[0x0][0x374] ;  /* 0x0000dd00ff007b82 */ /* 0x000f220000000800 */
[----:B------:R-:W-:Y:S01]  /*1b00*/  IMAD.MOV.U32 R14, RZ, RZ, RZ ;  /* 0x000000ffff0e7224 */ /* 0x000fe200078e00ff */
[----:B------:R-:W-:Y:S01]  /*1b10*/  MOV R8, 0x1 ;  /* 0x0000000100087802 */ /* 0x000fe20000000f00 */
[----:B------:R-:W-:Y:S01]  /*1b20*/  IMAD.MOV.U32 R10, RZ, RZ, RZ ;  /* 0x000000ffff0a7224 */ /* 0x000fe200078e00ff */
[----:B------:R-:W-:Y:S01]  /*1b30*/  LOP3.LUT R16, R16, 0x40, RZ, 0xc0, !PT ;  /* 0x0000004010107812 */ /* 0x000fe200078ec0ff */
[----:B------:R-:W1:Y:S01]  /*1b40*/  LDCU.64 UR24, c[0x0][0x348] ;  /* 0x00006900ff1877ac */ /* 0x000e620008000a00 */
[----:B--2---:R-:W-:-:S02]  /*1b50*/  UIADD3 UR8, UPT, UPT, UR21, 0x3f, URZ ;  /* 0x0000003f15087890 */ /* 0x004fc4000fffe0ff */
[----:B------:R-:W-:Y:S02]  /*1b60*/  USEL UR28, UR6, 0x2, UP1 ;  /* 0x00000002061c7887 */ /* 0x000fe40008800000 */
[----:B------:R-:W-:Y:S01]  /*1b70*/  USHF.R.S32.HI UR23, URZ, 0x1f, UR8 ;  /* 0x0000001fff177899 */ /* 0x000fe20008011408 */
[----:B------:R-:W-:-:S03]  /*1b80*/  UMOV UR29, URZ ;  /* 0x000000ff001d7c82 */ /* 0x000fc60008000000 */
[----:B------:R-:W-:Y:S02]  /*1b90*/  ULEA.HI UR23, UR23, UR8, URZ, 0x6 ;  /* 0x0000000817177291 */ /* 0x000fe4000f8f30ff */
[----:B------:R-:W-:Y:S02]  /*1ba0*/  UIADD3 UR8, UPT, UPT, UR21, -0x1, URZ ;  /* 0xffffffff15087890 */ /* 0x000fe4000fffe0ff */
[----:B------:R-:W-:Y:S02]  /*1bb0*/  USHF.R.S32.HI UR23, URZ, 0x6, UR23 ;  /* 0x00000006ff177899 */ /* 0x000fe40008011417 */
[----:B------:R-:W-:Y:S02]  /*1bc0*/  UISETP.GE.U32.AND UP2, UPT, UR8, -0x7f, UPT ;  /* 0xffffff810800788c */ /* 0x000fe4000bf46070 */
[----:B------:R-:W-:Y:S02]  /*1bd0*/  UISETP.LT.U32.AND UP0, UPT, UR23, 0xd, UPT ;  /* 0x0000000d1700788c */ /* 0x000fe4000bf01070 */
[----:B------:R-:W-:-:S02]  /*1be0*/  UIADD3 UR21, UPT, UPT, UR21, 0x7e, URZ ;  /* 0x0000007e15157890 */ /* 0x000fc4000fffe0ff */
[----:B------:R-:W-:-:S04]  /*1bf0*/  USEL UR22, UR23, 0xd, UP0 ;  /* 0x0000000d17167887 */ /* 0x000fc80008000000 */
[----:B------:R-:W-:Y:S02]  /*1c00*/  UIADD3 UR27, UPT, UPT, UR22, -0x1, URZ ;  /* 0xffffffff161b7890 */ /* 0x000fe4000fffe0ff */
[----:B------:R-:W-:Y:S02]  /*1c10*/  @UP2 UIADD3 UR27, UPT, UPT, UR22, URZ, URZ ;  /* 0x000000ff161b2290 */ /* 0x000fe4000fffe0ff */
[----:B------:R-:W-:Y:S02]  /*1c20*/  UIADD3 UR30, UPT, UPT, UR23, -UR22, URZ ;  /* 0x80000016171e7290 */ /* 0x000fe4000fffe0ff */
[----:B------:R-:W-:Y:S02]  /*1c30*/  UIADD3 UR26, UPT, UPT, UR27, 0x1, URZ ;  /* 0x000000011b1a7890 */ /* 0x000fe4000fffe0ff */
[----:B-1-3--:R-:W-:-:S12]  /*1c40*/  UIADD3 UR27, UPT, UPT, -UR27, URZ, URZ ;  /* 0x000000ff1b1b7290 */ /* 0x00afd8000fffe1ff */
.L_x_45:
[----:B------:R-:W-:Y:S01]  /*1c50*/  UISETP.NE.AND UP0, UPT, UR37, URZ, UPT ;  /* 0x000000ff2500728c */ /* 0x000fe2000bf05270 */
[----:B------:R-:W1:Y:S08]  /*1c60*/  S2UR UR37, SR_CgaCtaId ;  /* 0x00000000002579c3 */ /* 0x000e700000008800 */
[----:B------:R-:W-:Y:S05]  /*1c70*/  BRA.U UP0, `(.L_x_24) ;  /* 0x0000000100347547 */ /* 0x000fea000b800000 */
[----:B------:R-:W2:Y:S01]  /*1c80*/  S2R R2, SR_CgaCtaId ;  /* 0x0000000000027919 */ /* 0x000ea20000008800 */
[----:B------:R-:W-:-:S04]  /*1c90*/  MOV R3, 0x400 ;  /* 0x0000040000037802 */ /* 0x000fc80000000f00 */
[----:B--2---:R-:W-:Y:S02]  /*1ca0*/  LEA R3, R2, R3, 0x18 ;  /* 0x0000000302037211 */ /* 0x004fe400078ec0ff */
[----:B------:R-:W-:-:S03]  /*1cb0*/  SHF.L.U32 R2, R8, 0x1f, RZ ;  /* 0x0000001f08027819 */ /* 0x000fc600000006ff */
[----:B------:R-:W-:-:S04]  /*1cc0*/  IMAD R3, R10, 0x8, R3 ;  /* 0x000000080a037824 */ /* 0x000fc800078e0203 */
[----:B------:R-:W2:Y:S02]  /*1cd0*/  SYNCS.PHASECHK.TRANS64.TRYWAIT P0, [R3+URZ+0x190], R2 ;  /* 0x00019002030075a7 */ /* 0x000ea400080011ff */
[----:B--2---:R-:W-:Y:S05]  /*1ce0*/  @!P0 BRA `(.L_x_25) ;  /* 0x0000007400788947 */ /* 0x004fea0003800000 */
.L_x_161:
[----:B------:R-:W-:Y:S01]  /*1cf0*/  VIADD R10, R10, 0x1 ;  /* 0x000000010a0a7836 */ /* 0x000fe20000000000 */
[----:B------:R2:W-:Y:S04]  /*1d00*/  SYNCS.ARRIVE.TRANS64.A1T0 RZ, [R3+URZ+0x180], RZ ;  /* 0x000180ff03ff79a7 */ /* 0x0005e800081000ff */
[----:B------:R-:W-:-:S04]  /*1d10*/  ISETP.NE.AND P0, PT, R10, 0x2, PT ;  /* 0x000000020a00780c */ /* 0x000fc80003f05270 */
[----:B------:R-:W-:Y:S02]  /*1d20*/  SEL R10, R10, RZ, P0 ;  /* 0x000000ff0a0a7207 */ /* 0x000fe40000000000 */
[----:B--2---:R-:W-:-:S04]  /*1d30*/  SEL R3, RZ, 0x1, P0 ;  /* 0x00000001ff037807 */ /* 0x004fc80000000000 */
[----:B------:R-:W-:-:S07]  /*1d40*/  LOP3.LUT R8, R8, R3, RZ, 0x3c, !PT ;  /* 0x0000000308087212 */ /* 0x000fce00078e3cff */
.L_x_24:
[----:B------:R-:W-:Y:S01]  /*1d50*/  UMOV UR6, 0x400 ;  /* 0x0000040000067882 */ /* 0x000fe20000000000 */
[----:B------:R-:W-:Y:S01]  /*1d60*/  LEA.HI R3, R21, R21, RZ, 0x1 ;  /* 0x0000001515037211 */ /* 0x000fe200078f08ff */
[----:B-1----:R-:W-:Y:S01]  /*1d70*/  ULEA UR6, UR37, UR6, 0x18 ;  /* 0x0000000625067291 */ /* 0x002fe2000f8ec0ff */
[----:B------:R-:W-:Y:S01]  /*1d80*/  SHF.L.U32 R2, R15, 0x1f, RZ ;  /* 0x0000001f0f027819 */ /* 0x000fe200000006ff */
[----:B------:R-:W-:Y:S01]  /*1d90*/  UISETP.GE.U32.AND UP0, UPT, UR21, 0x7f, UPT ;  /* 0x0000007f1500788c */ /* 0x000fe2000bf06070 */
[C---:B------:R-:W-:Y:S01]  /*1da0*/  R2UR UR9, R16.reuse ;  /* 0x00000000100972ca */ /* 0x040fe200000e0000 */
[----:B------:R-:W-:Y:S01]  /*1db0*/  ULEA UR8, UR29, UR6, 0x3 ;  /* 0x000000061d087291 */ /* 0x000fe2000f8e18ff */
[----:B------:R-:W-:Y:S01]  /*1dc0*/  IMAD.SHL.U32 R3, R3, 0x40, RZ ;  /* 0x0000004003037824 */ /* 0x000fe200078e00ff */
[----:B------:R-:W-:Y:S01]  /*1dd0*/  R2UR UR10, R16 ;  /* 0x00000000100a72ca */ /* 0x000fe200000e0000 */
[----:B------:R-:W-:-:S03]  /*1de0*/  UMOV UR31, URZ ;  /* 0x000000ff001f7c82 */ /* 0x000fc60008000000 */
[----:B------:R-:W-:-:S03]  /*1df0*/  R2UR UR34, R3 ;  /* 0x00000000032272ca */ /* 0x000fc600000e0000 */
[----:B------:R1:W2:Y:S01]  /*1e00*/  SYNCS.PHASECHK.TRANS64.TRYWAIT P0, [UR8+0x68], R2 ;  /* 0x00006802ff0075a7 */ /* 0x0002a20008001108 */
[----:B------:R-:W-:-:S09]  /*1e10*/  R2UR UR8, R20 ;  /* 0x00000000140872ca */ /* 0x000fd200000e0000 */
[----:B------:R-:W-:-:S04]  /*1e20*/  ULOP3.LUT UR34, UR9, 0xffffff80, UR34, 0xf8, !UPT ;  /* 0xffffff8009227892 */ /* 0x000fc8000f8ef822 */
[----:B------:R-:W-:Y:S01]  /*1e30*/  ULEA UR10, UR8, UR10, 0x7 ;  /* 0x0000000a080a7291 */ /* 0x000fe2000f8e38ff */
[----:B------:R-:W-:Y:S11]  /*1e40*/  BRA.U !UP0, `(.L_x_26) ;  /* 0x0000000108d87547 */ /* 0x000ff6000b800000 */
[----:B------:R-:W-:Y:S01]  /*1e50*/  UMOV UR16, UR27 ;  /* 0x0000001b00107c82 */ /* 0x000fe20008000000 */
[----:B------:R-:W-:Y:S01]  /*1e60*/  UMOV UR19, UR29 ;  /* 0x0000001d00137c82 */ /* 0x000fe20008000000 */
[----:B------:R-:W-:Y:S01]  /*1e70*/  UMOV UR35, UR14 ;  /* 0x0000000e00237c82 */ /* 0x000fe20008000000 */
[----:B------:R-:W-:-:S05]  /*1e80*/  UMOV UR11, UR7 ;  /* 0x00000007000b7c82 */ /* 0x000fca0008000000 */
.L_x_32:
[----:B------:R-:W-:Y:S01]  /*1e90*/  ULEA UR33, UR19, UR6, 0x3 ;  /* 0x0000000613217291 */ /* 0x000fe2000f8e18ff */
[----:B------:R-:W-:Y:S01]  /*1ea0*/  @P6 MOV R3, 0x8000 ;  /* 0x0000800000036802 */ /* 0x000fe20000000f00 */
[----:B-12---:R-:W-:Y:S10]  /*1eb0*/  @P0 BRA `(.L_x_27) ;  /* 0x00000000000c0947 */ /* 0x006ff40003800000 */
[----:B------:R-:W-:-:S04]  /*1ec0*/  SHF.L.U32 R5, R15, 0x1f, RZ ;  /* 0x0000001f0f057819 */ /* 0x000fc800000006ff */
[----:B------:R-:W2:Y:S02]  /*1ed0*/  SYNCS.PHASECHK.TRANS64.TRYWAIT P0, [UR33+0x68], R5 ;  /* 0x00006805ff0075a7 */ /* 0x000ea40008001121 */
[----:B--2---:R-:W-:Y:S05]  /*1ee0*/  @!P0 BRA `(.L_x_28) ;  /* 0x00000074000c8947 */ /* 0x004fea0003800000 */
.L_x_27:
[----:B------:R2:W-:Y:S01]  /*1ef0*/  @P6 SYNCS.ARRIVE.TRANS64 RZ, [UR33], R3 ;  /* 0x00000003ffff69a7 */ /* 0x0005e20008000021 */
[----:B------:R-:W-:Y:S02]  /*1f00*/  ULOP3.LUT UR8, UR28, 0x2, URZ, 0xfc, !UPT ;  /* 0x000000021c087892 */ /* 0x000fe4000f8efcff */
[----:B------:R-:W-:Y:S02]  /*1f10*/  UIADD3 UR16, UPT, UPT, UR16, 0x1, URZ ;  /* 0x0000000110107890 */ /* 0x000fe4000fffe0ff */
[----:B------:R-:W-:Y:S02]  /*1f20*/  UISETP.NE.AND UP0, UPT, UR8, 0x2, UPT ;  /* 0x000000020800788c */ /* 0x000fe4000bf05270 */
[----:B------:R-:W-:-:S07]  /*1f30*/  UISETP.NE.AND UP2, UPT, UR16, 0x1, UPT ;  /* 0x000000011000788c */ /* 0x000fce000bf45270 */
[----:B------:R-:W-:Y:S05]  /*1f40*/  BRA.U UP0, `(.L_x_29) ;  /* 0x0000000100047547 */ /* 0x000fea000b800000 */
[----:B------:R-:W-:Y:S05]  /*1f50*/  BPT.TRAP 0x1 ;  /* 0x000000040000795c */ /* 0x000fea0000300000 */
.L_x_29:
[----:B------:R-:W-:Y:S04]  /*1f60*/  BSSY.RECONVERGENT B0, `(.L_x_30) ;  /* 0x0000003000007945 */ /* 0x000fe80003800200 */
[----:B------:R-:W-:Y:S05]  /*1f70*/  @!P4 BRA `(.L_x_31) ;  /* 0x000000000004c947 */ /* 0x000fea0003800000 */
[----:B------:R-:W-:Y:S05]  /*1f80*/  BPT.TRAP 0x1 ;  /* 0x000000040000795c */ /* 0x000fea0000300000 */
.L_x_31:
[----:B------:R-:W-:Y:S05]  /*1f90*/  BSYNC.RECONVERGENT B0 ;  /* 0x0000000000007941 */ /* 0x000fea0003800200 */
.L_x_30:
[----:B------:R-:W-:Y:S02]  /*1fa0*/  UIADD3 UR29, UPT, UPT, UR19, 0x1, URZ ;  /* 0x00000001131d7890 */ /* 0x000fe4000fffe0ff */
[----:B------:R-:W-:Y:S02]  /*1fb0*/  UIADD3 UR42, UP1, UPT, UR24, 0x80, URZ ;  /* 0x00000080182a7890 */ /* 0x000fe4000ff3e0ff */
[----:B------:R-:W-:Y:S02]  /*1fc0*/  UISETP.NE.AND UP0, UPT, UR29, 0xd, UPT ;  /* 0x0000000d1d00788c */ /* 0x000fe4000bf05270 */
[----:B------:R-:W-:Y:S02]  /*1fd0*/  ULOP3.LUT UR33, UR33, 0xfefffff8, URZ, 0xc0, !UPT ;  /* 0xfefffff821217892 */ /* 0x000fe4000f8ec0ff */
[----:B------:R-:W-:Y:S02]  /*1fe0*/  USEL UR9, URZ, 0x1, UP0 ;  /* 0x00000001ff097887 */ /* 0x000fe40008000000 */
[----:B------:R-:W-:-:S02]  /*1ff0*/  USEL UR29, UR29, URZ, UP0 ;  /* 0x000000ff1d1d7287 */ /* 0x000fc40008000000 */
[----:B------:R-:W-:Y:S02]  /*2000*/  UIADD3 UR40, UP0, UPT, UR24, 0x180, URZ ;  /* 0x0000018018287890 */ /* 0x000fe4000ff1e0ff */
[----:B------:R-:W-:Y:S01]  /*2010*/  ULEA UR8, UR29, UR6, 0x3 ;  /* 0x000000061d087291 */ /* 0x000fe2000f8e18ff */
[----:B------:R-:W-:Y:S01]  /*2020*/  LOP3.LUT R15, R15, UR9, RZ, 0x3c, !PT ;  /* 0x000000090f0f7c12 */ /* 0x000fe2000f8e3cff */
[----:B------:R-:W-:Y:S02]  /*2030*/  UIADD3.X UR43, UPT, UPT, URZ, UR25, URZ, UP1, !UPT ;  /* 0x00000019ff2b7290 */ /* 0x000fe40008ffe4ff */
[----:B------:R-:W-:Y:S01]  /*2040*/  UPRMT UR18, URZ, 0x5410, UR5 ;  /* 0x00005410ff127896 */ /* 0x000fe20008000005 */
[----:B-1----:R-:W-:Y:S01]  /*2050*/  SHF.L.U32 R2, R15, 0x1f, RZ ;  /* 0x0000001f0f027819 */ /* 0x002fe200000006ff */
[----:B------:R-:W-:Y:S02]  /*2060*/  UIADD3.X UR41, UPT, UPT, URZ, UR25, URZ, UP0, !UPT ;  /* 0x00000019ff297290 */ /* 0x000fe400087fe4ff */
[----:B------:R-:W-:Y:S01]  /*2070*/  UPRMT UR17, URZ, 0x5410, UR4 ;  /* 0x00005410ff117896 */ /* 0x000fe20008000004 */
[----:B------:R3:W1:Y:S01]  /*2080*/  SYNCS.PHASECHK.TRANS64.TRYWAIT P0, [UR8+0x68], R2 ;  /* 0x00006802ff0075a7 */ /* 0x0006620008001108 */
[----:B------:R-:W-:Y:S01]  /*2090*/  USHF.L.U32 UR8, UR19, 0xc, URZ ;  /* 0x0000000c13087899 */ /* 0x000fe200080006ff */
[----:B------:R-:W-:Y:S01]  /*20a0*/  UMOV UR38, 0x0 ;  /* 0x0000000000267882 */ /* 0x000fe20000000000 */
[----:B------:R-:W-:-:S02]  /*20b0*/  UMOV UR39, 0x10000000 ;  /* 0x1000000000277882 */ /* 0x000fc40000000000 */
[----:B------:R-:W-:Y:S02]  /*20c0*/  ULOP3.LUT UR32, UR15, UR8, URZ, 0xfc, !UPT ;  /* 0x000000080f207292 */ /* 0x000fe4000f8efcff */
[----:B------:R-:W-:Y:S02]  /*20d0*/  ULOP3.LUT UR8, UR13, UR8, URZ, 0xfc, !UPT ;  /* 0x000000080d087292 */ /* 0x000fe4000f8efcff */
[----:B------:R-:W-:Y:S02]  /*20e0*/  ULEA UR32, UR32, UR6, 0x1 ;  /* 0x0000000620207291 */ /* 0x000fe4000f8e08ff */
[----:B------:R-:W-:Y:S02]  /*20f0*/  ULEA UR8, UR8, UR6, 0x1 ;  /* 0x0000000608087291 */ /* 0x000fe4000f8e08ff */
[----:B------:R-:W-:Y:S02]  /*2100*/  UIADD3 UR32, UPT, UPT, UR32, 0x4300, URZ ;  /* 0x0000430020207890 */ /* 0x000fe4000fffe0ff */
[----:B------:R-:W-:Y:S01]  /*2110*/  UIADD3 UR8, UPT, UPT, UR8, 0x1e300, URZ ;  /* 0x0001e30008087890 */ /* 0x000fe2000fffe0ff */
[----:B------:R-:W-:Y:S01]  /*2120*/  UMOV UR12, UR36 ;  /* 0x00000024000c7c82 */ /* 0x000fe20008000000 */
[----:B------:R-:W-:Y:S01]  /*2130*/  UMOV UR9, UR33 ;  /* 0x0000002100097c82 */ /* 0x000fe20008000000 */
[----:B------:R-:W-:Y:S01]  /*2140*/  UMOV UR31, UR26 ;  /* 0x0000001a001f7c82 */ /* 0x000fe20008000000 */
[----:B------:R-:W-:-:S03]  /*2150*/  UMOV UR19, UR29 ;  /* 0x0000001d00137c82 */ /* 0x000fc60008000000 */
[----:B------:R2:W-:Y:S02]  /*2160*/  UTMALDG.3D.MULTICAST.2CTA [UR32], [UR42], UR18, desc[UR38] ;  /* 0x000026202a0073b4 */ /* 0x0005e40008211812 */
[----:B------:R4:W-:Y:S01]  /*2170*/  UTMALDG.3D.MULTICAST.2CTA [UR8], [UR40], UR17, desc[UR38] ;  /* 0x00002608280073b4 */ /* 0x0009e20008211811 */
[----:B--2---:R-:W-:Y:S02]  /*2180*/  UIADD3 UR35, UPT, UPT, UR35, 0x40, URZ ;  /* 0x0000004023237890 */ /* 0x004fe4000fffe0ff */
[----:B----4-:R-:W-:Y:S01]  /*2190*/  UIADD3 UR11, UPT, UPT, UR11, 0x40, URZ ;  /* 0x000000400b0b7890 */ /* 0x010fe2000fffe0ff */
[----:B---3--:R-:W-:Y:S11]  /*21a0*/  BRA.U UP2, `(.L_x_32) ;  /* 0xfffffffd02387547 */ /* 0x008ff6000b83ffff */
.L_x_26:
[----:B------:R-:W-:Y:S01]  /*21b0*/  ULEA UR8, UR29, UR6, 0x3 ;  /* 0x000000061d087291 */ /* 0x000fe2000f8e18ff */
[----:B-1----:R-:W-:Y:S01]  /*21c0*/  SHF.L.U32 R2, R15, 0x1f, RZ ;  /* 0x0000001f0f027819 */ /* 0x002fe200000006ff */
[----:B------:R-:W-:Y:S01]  /*21d0*/  @!P1 SYNCS.ARRIVE.TRANS64.A1T0 RZ, [UR6+0x118], RZ ;  /* 0x000118ffffff99a7 */ /* 0x000fe20008100006 */
[----:B------:R-:W-:-:S06]  /*21e0*/  UISETP.GT.AND UP0, UPT, UR23, UR22, UPT ;  /* 0x000000161700728c */ /* 0x000fcc000bf04270 */
[----:B------:R1:W3:Y:S03]  /*21f0*/  SYNCS.PHASECHK.TRANS64.TRYWAIT P1, [UR8+0x68], R2 ;  /* 0x00006802ff0075a7 */ /* 0x0002e60008021108 */
[----:B------:R-:W-:Y:S05]  /*2200*/  BRA.U !UP0, `(.L_x_33) ;  /* 0x0000000108ec7547 */ /* 0x000fea000b800000 */
[----:B------:R-:W-:Y:S01]  /*2210*/  UIADD3 UR35, UPT, UPT, UR30, UR31, URZ ;  /* 0x0000001f1e237290 */ /* 0x000fe2000fffe0ff */
[----:B------:R-:W-:-:S11]  /*2220*/  UMOV UR38, UR29 ;  /* 0x0000001d00267c82 */ /* 0x000fd60008000000 */
.L_x_41:
[----:B------:R-:W-:Y:S01]  /*2230*/  ULEA UR33, UR38, UR6, 0x3 ;  /* 0x0000000626217291 */ /* 0x000fe2000f8e18ff */
[----:B---3--:R-:W-:Y:S01]  /*2240*/  @P6 MOV R3, 0x8000 ;  /* 0x0000800000036802 */ /* 0x008fe20000000f00 */
[----:B--23--:R-:W-:Y:S10]  /*2250*/  @P1 BRA `(.L_x_34) ;  /* 0x00000000000c1947 */ /* 0x00cff40003800000 */
[----:B------:R-:W-:-:S04]  /*2260*/  SHF.L.U32 R5, R15, 0x1f, RZ ;  /* 0x0000001f0f057819 */ /* 0x000fc800000006ff */
[----:B--2---:R-:W2:Y:S02]  /*2270*/  SYNCS.PHASECHK.TRANS64.TRYWAIT P0, [UR33+0x68], R5 ;  /* 0x00006805ff0075a7 */ /* 0x004ea40008001121 */
[----:B--2---:R-:W-:Y:S05]  /*2280*/  @!P0 BRA `(.L_x_35) ;  /* 0x00000070003c8947 */ /* 0x004fea0003800000 */
.L_x_34:
[----:B------:R3:W-:Y:S01]  /*2290*/  @P6 SYNCS.ARRIVE.TRANS64 RZ, [UR33], R3 ;  /* 0x00000003ffff69a7 */ /* 0x0007e20008000021 */
[----:B------:R-:W-:-:S04]  /*22a0*/  ULOP3.LUT UR8, UR28, 0x2, URZ, 0xfc, !UPT ;  /* 0x000000021c087892 */ /* 0x000fc8000f8efcff */
[----:B------:R-:W-:-:S09]  /*22b0*/  UISETP.NE.AND UP0, UPT, UR8, 0x2, UPT ;  /* 0x000000020800788c */ /* 0x000fd2000bf05270 */
[----:B------:R-:W-:Y:S05]  /*22c0*/  BRA.U UP0, `(.L_x_36) ;  /* 0x0000000100047547 */ /* 0x000fea000b800000 */
[----:B------:R-:W-:Y:S05]  /*22d0*/  BPT.TRAP 0x1 ;  /* 0x000000040000795c */ /* 0x000fea0000300000 */
.L_x_36:
[----:B------:R-:W-:Y:S04]  /*22e0*/  BSSY.RECONVERGENT B0, `(.L_x_37) ;  /* 0x0000003000007945 */ /* 0x000fe80003800200 */
[----:B------:R-:W-:Y:S05]  /*22f0*/  @!P4 BRA `(.L_x_38) ;  /* 0x000000000004c947 */ /* 0x000fea0003800000 */
[----:B------:R-:W-:Y:S05]  /*2300*/  BPT.TRAP 0x1 ;  /* 0x000000040000795c */ /* 0x000fea0000300000 */
.L_x_38:
[----:B------:R-:W-:Y:S05]  /*2310*/  BSYNC.RECONVERGENT B0 ;  /* 0x0000000000007941 */ /* 0x000fea0003800200 */
.L_x_37:
[----:B------:R-:W-:Y:S01]  /*2320*/  UIADD3 UR29, UPT, UPT, UR38, 0x1, URZ ;  /* 0x00000001261d7890 */ /* 0x000fe2000fffe0ff */
[----:B------:R-:W-:Y:S01]  /*2330*/  BSSY.RECONVERGENT B0, `(.L_x_39) ;  /* 0x0000024000007945 */ /* 0x000fe20003800200 */
[----:B--2---:R-:W-:Y:S02]  /*2340*/  ELECT P0, URZ, PT ;  /* 0x0000000000ff782f */ /* 0x004fe40003800000 */
[----:B------:R-:W-:-:S04]  /*2350*/  UISETP.NE.AND UP0, UPT, UR29, 0xd, UPT ;  /* 0x0000000d1d00788c */ /* 0x000fc8000bf05270 */
[----:B------:R-:W-:Y:S02]  /*2360*/  USEL UR9, URZ, 0x1, UP0 ;  /* 0x00000001ff097887 */ /* 0x000fe40008000000 */
[----:B------:R-:W-:-:S04]  /*2370*/  USEL UR29, UR29, URZ, UP0 ;  /* 0x000000ff1d1d7287 */ /* 0x000fc80008000000 */
[----:B------:R-:W-:Y:S01]  /*2380*/  ULEA UR8, UR29, UR6, 0x3 ;  /* 0x000000061d087291 */ /* 0x000fe2000f8e18ff */
[----:B------:R-:W-:-:S04]  /*2390*/  LOP3.LUT R15, R15, UR9, RZ, 0x3c, !PT ;  /* 0x000000090f0f7c12 */ /* 0x000fc8000f8e3cff */
[----:B-1----:R-:W-:-:S04]  /*23a0*/  SHF.L.U32 R2, R15, 0x1f, RZ ;  /* 0x0000001f0f027819 */ /* 0x002fc800000006ff */
[----:B------:R1:W2:Y:S01]  /*23b0*/  SYNCS.PHASECHK.TRANS64.TRYWAIT P1, [UR8+0x68], R2 ;  /* 0x00006802ff0075a7 */ /* 0x0002a20008021108 */
[----:B------:R-:W-:Y:S05]  /*23c0*/  @!P0 BRA `(.L_x_40) ;  /* 0x0000000000688947 */ /* 0x000fea0003800000 */
[----:B------:R-:W-:Y:S02]  /*23d0*/  USHF.L.U32 UR8, UR38, 0xc, URZ ;  /* 0x0000000c26087899 */ /* 0x000fe400080006ff */
[----:B------:R-:W-:Y:S02]  /*23e0*/  USHF.L.U32 UR11, UR31, 0x6, URZ ;  /* 0x000000061f0b7899 */ /* 0x000fe400080006ff */
[----:B------:R-:W-:Y:S02]  /*23f0*/  ULOP3.LUT UR16, UR15, UR8, URZ, 0xfc, !UPT ;  /* 0x000000080f107292 */ /* 0x000fe4000f8efcff */
[----:B------:R-:W-:Y:S02]  /*2400*/  ULOP3.LUT UR8, UR13, UR8, URZ, 0xfc, !UPT ;  /* 0x000000080d087292 */ /* 0x000fe4000f8efcff */
[----:B------:R-:W-:Y:S02]  /*2410*/  UIADD3 UR44, UP1, UPT, UR24, 0x80, URZ ;  /* 0x00000080182c7890 */ /* 0x000fe4000ff3e0ff */
[----:B------:R-:W-:-:S02]  /*2420*/  ULEA UR16, UR16, UR6, 0x1 ;  /* 0x0000000610107291 */ /* 0x000fc4000f8e08ff */
[----:B------:R-:W-:Y:S02]  /*2430*/  UIADD3 UR42, UP0, UPT, UR24, 0x180, URZ ;  /* 0x00000180182a7890 */ /* 0x000fe4000ff1e0ff */
[----:B------:R-:W-:Y:S02]  /*2440*/  ULEA UR8, UR8, UR6, 0x1 ;  /* 0x0000000608087291 */ /* 0x000fe4000f8e08ff */
[----:B------:R-:W-:Y:S02]  /*2450*/  ULOP3.LUT UR17, UR33, 0xfefffff8, URZ, 0xc0, !UPT ;  /* 0xfefffff821117892 */ /* 0x000fe4000f8ec0ff */
[----:B------:R-:W-:Y:S02]  /*2460*/  UIADD3.X UR45, UPT, UPT, URZ, UR25, URZ, UP1, !UPT ;  /* 0x00000019ff2d7290 */ /* 0x000fe40008ffe4ff */
[----:B------:R-:W-:Y:S02]  /*2470*/  ULOP3.LUT UR19, UR14, UR11, URZ, 0xfc, !UPT ;  /* 0x0000000b0e137292 */ /* 0x000fe4000f8efcff */
[----:B------:R-:W-:-:S02]  /*2480*/  UIADD3 UR16, UPT, UPT, UR16, 0x4300, URZ ;  /* 0x0000430010107890 */ /* 0x000fc4000fffe0ff */
[----:B------:R-:W-:Y:S02]  /*2490*/  UPRMT UR39, URZ, 0x5410, UR5 ;  /* 0x00005410ff277896 */ /* 0x000fe40008000005 */
[----:B------:R-:W-:Y:S02]  /*24a0*/  ULOP3.LUT UR11, UR7, UR11, URZ, 0xfc, !UPT ;  /* 0x0000000b070b7292 */ /* 0x000fe4000f8efcff */
[----:B------:R-:W-:Y:S02]  /*24b0*/  UIADD3 UR8, UPT, UPT, UR8, 0x1e300, URZ ;  /* 0x0001e30008087890 */ /* 0x000fe4000fffe0ff */
[----:B------:R-:W-:Y:S02]  /*24c0*/  UPRMT UR32, URZ, 0x5410, UR4 ;  /* 0x00005410ff207896 */ /* 0x000fe40008000004 */
[----:B------:R-:W-:Y:S01]  /*24d0*/  UIADD3.X UR43, UPT, UPT, URZ, UR25, URZ, UP0, !UPT ;  /* 0x00000019ff2b7290 */ /* 0x000fe200087fe4ff */
[----:B------:R-:W-:Y:S01]  /*24e0*/  UMOV UR40, 0x0 ;  /* 0x0000000000287882 */ /* 0x000fe20000000000 */
[----:B------:R-:W-:Y:S01]  /*24f0*/  UMOV UR41, 0x10000000 ;  /* 0x1000000000297882 */ /* 0x000fe20000000000 */
[----:B------:R-:W-:Y:S01]  /*2500*/  UMOV UR18, UR34 ;  /* 0x0000002200127c82 */ /* 0x000fe20008000000 */
[----:B------:R-:W-:Y:S01]  /*2510*/  UMOV UR20, UR36 ;  /* 0x0000002400147c82 */ /* 0x000fe20008000000 */
[----:B------:R-:W-:Y:S01]  /*2520*/  UMOV UR12, UR36 ;  /* 0x00000024000c7c82 */ /* 0x000fe20008000000 */
[----:B------:R-:W-:Y:S01]  /*2530*/  UMOV UR9, UR17 ;  /* 0x0000001100097c82 */ /* 0x000fe20008000000 */
[----:B------:R1:W-:Y:S02]  /*2540*/  UTMALDG.3D.MULTICAST.2CTA [UR16], [UR44], UR39, desc[UR40] ;  /* 0x000028102c0073b4 */ /* 0x0003e40008211827 */
[----:B------:R1:W-:Y:S02]  /*2550*/  UTMALDG.3D.MULTICAST.2CTA [UR8], [UR42], UR32, desc[UR40] ;  /* 0x000028082a0073b4 */ /* 0x0003e40008211820 */
[----:B-1----:R-:W-:Y:S01]  /*2560*/  NOP ;  /* 0x0000000000007918 */ /* 0x002fe20000000000 */
.L_x_40:
[----:B------:R-:W-:Y:S05]  /*2570*/  BSYNC.RECONVERGENT B0 ;  /* 0x0000000000007941 */ /* 0x000fea0003800200 */
.L_x_39:
[----:B------:R-:W-:Y:S01]  /*2580*/  UIADD3 UR31, UPT, UPT, UR31, 0x1, URZ ;  /* 0x000000011f1f7890 */ /* 0x000fe2000fffe0ff */
[----:B------:R-:W-:-:S03]  /*2590*/  UMOV UR38, UR29 ;  /* 0x0000001d00267c82 */ /* 0x000fc60008000000 */
[----:B------:R-:W-:-:S09]  /*25a0*/  UISETP.NE.AND UP0, UPT, UR31, UR35, UPT ;  /* 0x000000231f00728c */ /* 0x000fd2000bf05270 */
[----:B------:R-:W-:Y:S05]  /*25b0*/  BRA.U UP0, `(.L_x_41) ;  /* 0xfffffffd001c7547 */ /* 0x000fea000b83ffff */
.L_x_33:
[----:B-1----:R-:W-:Y:S01]  /*25c0*/  LEA R2, R14, UR6, 0x3 ;  /* 0x000000060e027c11 */ /* 0x002fe2000f8e18ff */
[----:B------:R-:W-:Y:S01]  /*25d0*/  NOP ;  /* 0x0000000000007918 */ /* 0x000fe20000000000 */
[----:B---3--:R-:W-:Y:S02]  /*25e0*/  SHF.L.U32 R3, R12, 0x1f, RZ ;  /* 0x0000001f0c037819 */ /* 0x008fe400000006ff */
[----:B------:R-:W-:Y:S02]  /*25f0*/  LEA R4, R14, UR6, 0x4 ;  /* 0x000000060e047c11 */ /* 0x000fe4000f8e20ff */
[----:B--2---:R-:W1:Y:S02]  /*2600*/  SYNCS.PHASECHK.TRANS64.TRYWAIT P0, [R2+URZ+0x120], R3 ;  /* 0x00012003020075a7 */ /* 0x004e6400080011ff */
[----:B-1----:R-:W-:Y:S05]  /*2610*/  @!P0 BRA `(.L_x_42) ;  /* 0x0000006c00708947 */ /* 0x002fea0003800000 */
.L_x_164:
[----:B------:R-:W2:Y:S01]  /*2620*/  LDS.128 R4, [R4+0x1b0] ;  /* 0x0001b00004047984 */ /* 0x000ea20000000c00 */
[----:B------:R-:W-:Y:S01]  /*2630*/  ISETP.GE.AND P0, PT, R26, 0x1, PT ;  /* 0x000000011a00780c */ /* 0x000fe20003f06270 */
[----:B-1----:R-:W-:Y:S01]  /*2640*/  VIADD R2, R2, 0x130 ;  /* 0x0000013002027836 */ /* 0x002fe20000000000 */
[----:B------:R-:W-:Y:S01]  /*2650*/  @!PT LDS RZ, [RZ] ;  /* 0x00000000fffff984 */ /* 0x000fe20000000800 */
[----:B------:R-:W-:Y:S01]  /*2660*/  @!PT LDS RZ, [RZ] ;  /* 0x00000000fffff984 */ /* 0x000fe20000000800 */
[----:B------:R-:W-:Y:S01]  /*2670*/  @!PT LDS RZ, [RZ] ;  /* 0x00000000fffff984 */ /* 0x000fe20000000800 */
[----:B------:R-:W-:Y:S01]  /*2680*/  @!PT LDS RZ, [RZ] ;  /* 0x00000000fffff984 */ /* 0x000fe20000000800 */
[----:B------:R1:W-:Y:S06]  /*2690*/  MEMBAR.ALL.CTA ;  /* 0x0000000000007992 */ /* 0x0003ec0000008000 */
[----:B-1----:R-:W1:Y:S01]  /*26a0*/  FENCE.VIEW.ASYNC.S ;  /* 0x00000000000073c6 */ /* 0x002e620000000000 */
[----:B------:R-:W-:-:S04]  /*26b0*/  PRMT R2, RZ, 0x654, R2 ;  /* 0x00000654ff027816 */ /* 0x000fc80000000002 */
[----:B-1----:R1:W-:Y:S01]  /*26c0*/  SYNCS.ARRIVE.TRANS64.RED.A1T0 RZ, [R2+URZ], RZ ;  /* 0x000000ff02ff79a7 */ /* 0x0023e200081004ff */
[----:B--2---:R-:W-:-:S13]  /*26d0*/  LOP3.LUT P2, RZ, R6, 0x1, RZ, 0xc0, !PT ;  /* 0x0000000106ff7812 */ /* 0x004fda000784c0ff */
[----:B------:R-:W-:Y:S01]  /*26e0*/  @P2 SHF.R.U32.HI R3, RZ, 0x10, R5 ;  /* 0x00000010ff032819 */ /* 0x000fe20000011605 */
[----:B------:R-:W-:Y:S01]  /*26f0*/  VOTEU.ANY UP0, P2 ;  /* 0x0000000000ff7886 */ /* 0x000fe20001000100 */
[----:B------:R-:W-:Y:S02]  /*2700*/  @P2 MOV R13, R4 ;  /* 0x00000004000d2202 */ /* 0x000fe40000000f00 */
[----:B------:R-:W-:Y:S02]  /*2710*/  @P2 R2UR.BROADCAST UR8, R3 ;  /* 0x00000000030822ca */ /* 0x000fe400008e0000 */
[----:B------:R-:W-:-:S11]  /*2720*/  @P2 LOP3.LUT R11, R5, 0xffff, RZ, 0xc0, !PT ;  /* 0x0000ffff050b2812 */ /* 0x000fd600078ec0ff */
[----:B------:R-:W-:Y:S01]  /*2730*/  @UP0 UMOV UR36, UR8 ;  /* 0x0000000800240c82 */ /* 0x000fe20008000000 */
[----:B-1----:R-:W-:Y:S05]  /*2740*/  @!P0 BRA `(.L_x_43) ;  /* 0x0000000000b88947 */ /* 0x002fea0003800000 */
[----:B------:R-:W4:Y:S01]  /*2750*/  LDC.64 R4, c[0x0][0xb18] ;  /* 0x0002c600ff047b82 */ /* 0x000f220000000a00 */
[----:B------:R-:W-:-:S07]  /*2760*/  ISETP.NE.AND P3, PT, R26, 0x1, PT ;  /* 0x000000011a00780c */ /* 0x000fce0003f65270 */
[----:B------:R-:W1:Y:S08]  /*2770*/  LDC.64 R6, c[0x0][0xb10] ;  /* 0x0002c400ff067b82 */ /* 0x000e700000000a00 */
[----:B------:R-:W2:Y:S08]  /*2780*/  LDC R17, c[0x0][0xb20] ;  /* 0x0002c800ff117b82 */ /* 0x000eb00000000800 */
[----:B------:R-:W3:Y:S01]  /*2790*/  LDC R18, c[0x0][0xb0c] ;  /* 0x0002c300ff127b82 */ /* 0x000ee20000000800 */
[----:B----4-:R-:W-:Y:S01]  /*27a0*/  IMAD.HI.U32 R22, R0, R5, RZ ;  /* 0x0000000500167227 */ /* 0x010fe200078e00ff */
[----:B------:R-:W-:-:S06]  /*27b0*/  ISETP.NE.AND P0, PT, R4, 0x1, PT ;  /* 0x000000010400780c */ /* 0x000fcc0003f05270 */
[----:B------:R-:W4:Y:S01]  /*27c0*/  LDC.64 R2, c[0x0][0xb28] ;  /* 0x0002ca00ff027b82 */ /* 0x000f220000000a00 */
[----:B-1----:R-:W-:-:S04]  /*27d0*/  IMAD.HI.U32 R20, R9, R6, RZ ;  /* 0x0000000609147227 */ /* 0x002fc800078e00ff */
[----:B------:R-:W-:Y:S01]  /*27e0*/  IMAD.HI.U32 R24, R13, R6, RZ ;  /* 0x000000060d187227 */ /* 0x000fe200078e00ff */
[----:B------:R-:W-:Y:S02]  /*27f0*/  SHF.R.U32.HI R20, RZ, R7, R20 ;  /* 0x00000007ff147219 */ /* 0x000fe40000011614 */
[----:B--2---:R-:W-:Y:S01]  /*2800*/  SHF.R.U32.HI R19, RZ, R17, R22 ;  /* 0x00000011ff137219 */ /* 0x004fe20000011616 */
[----:B------:R-:W-:Y:S01]  /*2810*/  IMAD.HI.U32 R22, R11, R5, RZ ;  /* 0x000000050b167227 */ /* 0x000fe200078e00ff */
[----:B------:R-:W-:Y:S02]  /*2820*/  SHF.R.U32.HI R24, RZ, R7, R24 ;  /* 0x00000007ff187219 */ /* 0x000fe40000011618 */
[----:B------:R-:W-:Y:S02]  /*2830*/  SEL R19, R0, R19, !P0 ;  /* 0x0000001300137207 */ /* 0x000fe40004000000 */
[----:B------:R-:W-:Y:S02]  /*2840*/  SHF.R.U32.HI R22, RZ, R17, R22 ;  /* 0x00000011ff167219 */ /* 0x000fe40000011616 */
[----:B---3--:R-:W-:-:S02]  /*2850*/  ISETP.NE.AND P1, PT, R18, 0x1, PT ;  /* 0x000000011200780c */ /* 0x008fc40003f25270 */
[----:B------:R-:W-:Y:S02]  /*2860*/  SEL R5, R11, R22, !P0 ;  /* 0x000000160b057207 */ /* 0x000fe40004000000 */
[----:B------:R-:W-:Y:S02]  /*2870*/  SEL R21, R9, R20, !P1 ;  /* 0x0000001409157207 */ /* 0x000fe40004800000 */
[----:B------:R-:W-:Y:S01]  /*2880*/  SEL R7, R13, R24, !P1 ;  /* 0x000000180d077207 */ /* 0x000fe20004800000 */
[----:B----4-:R-:W-:Y:S01]  /*2890*/  IMAD.HI.U32 R20, R19, R2, RZ ;  /* 0x0000000213147227 */ /* 0x010fe200078e00ff */
[----:B------:R-:W-:-:S03]  /*28a0*/  IADD3 R17, PT, PT, -R5, RZ, RZ ;  /* 0x000000ff05117210 */ /* 0x000fc60007ffe1ff */
        /* <DEDUP_REMOVED lines=11> */
[----:B------:R-:W-:-:S04]  /*2960*/  @!P0 IMAD.HI.U32 R20, R7, R2, RZ ;  /* 0x0000000207148227 */ /* 0x000fc800078e00ff */
[----:B------:R-:W-:Y:S01]  /*2970*/  IMAD.MOV R2, RZ, RZ, -R6 ;  /* 0x000000ffff027224 */ /* 0x000fe200078e0a06 */
[----:B------:R-:W-:-:S03]  /*2980*/  @!P0 SHF.R.U32.HI R20, RZ, R3, R20 ;  /* 0x00000003ff148219 */ /* 0x000fc60000011614 */
[----:B------:R-:W-:Y:S01]  /*2990*/  IMAD R2, R26, R2, R5 ;  /* 0x000000021a027224 */ /* 0x000fe200078e0205 */
        /* <DEDUP_REMOVED lines=9> */
.L_x_43:
[----:B------:R-:W1:Y:S02]  /*2a30*/  LDCU UR8, c[0x0][0xb30] ;  /* 0x00016600ff0877ac */ /* 0x000e640008000800 */
[----:B-1----:R-:W-:-:S09]  /*2a40*/  UISETP.NE.AND UP0, UPT, UR8, 0x1, UPT ;  /* 0x000000010800788c */ /* 0x002fd2000bf05270 */
[----:B------:R-:W-:Y:S05]  /*2a50*/  BRA.U UP0, `(.L_x_44) ;  /* 0x0000000100407547 */ /* 0x000fea000b800000 */
[----:B------:R-:W1:Y:S08]  /*2a60*/  LDC.64 R4, c[0x0][0xb10] ;  /* 0x0002c400ff047b82 */ /* 0x000e700000000a00 */
[----:B------:R-:W2:Y:S08]  /*2a70*/  LDC.64 R2, c[0x0][0xb18] ;  /* 0x0002c600ff027b82 */ /* 0x000eb00000000a00 */
[----:B------:R-:W3:Y:S08]  /*2a80*/  LDC R6, c[0x0][0xb20] ;  /* 0x0002c800ff067b82 */ /* 0x000ef00000000800 */
[----:B------:R-:W4:Y:S01]  /*2a90*/  LDC R18, c[0x0][0xb0c] ;  /* 0x0002c300ff127b82 */ /* 0x000f220000000800 */
[----:B-1----:R-:W-:-:S05]  /*2aa0*/  IMAD.HI.U32 R4, R13, R4, RZ ;  /* 0x000000040d047227 */ /* 0x002fca00078e00ff */
[----:B------:R-:W-:Y:S01]  /*2ab0*/  SHF.R.U32.HI R4, RZ, R5, R4 ;  /* 0x00000005ff047219 */ /* 0x000fe20000011604 */
[----:B--2---:R-:W-:Y:S01]  /*2ac0*/  IMAD.HI.U32 R3, R11, R3, RZ ;  /* 0x000000030b037227 */ /* 0x004fe200078e00ff */
[----:B------:R-:W-:-:S04]  /*2ad0*/  ISETP.NE.AND P0, PT, R2, 0x1, PT ;  /* 0x000000010200780c */ /* 0x000fc80003f05270 */
[----:B---3--:R-:W-:-:S04]  /*2ae0*/  SHF.R.U32.HI R6, RZ, R6, R3 ;  /* 0x00000006ff067219 */ /* 0x008fc80000011603 */
[----:B------:R-:W-:Y:S02]  /*2af0*/  SEL R3, R11, R6, !P0 ;  /* 0x000000060b037207 */ /* 0x000fe40004000000 */
[----:B----4-:R-:W-:-:S04]  /*2b00*/  ISETP.NE.AND P1, PT, R18, 0x1, PT ;  /* 0x000000011200780c */ /* 0x010fc80003f25270 */
[----:B------:R-:W-:-:S05]  /*2b10*/  SEL R4, R13, R4, !P1 ;  /* 0x000000040d047207 */ /* 0x000fca0004800000 */
[----:B------:R-:W-:Y:S02]  /*2b20*/  IMAD.IADD R5, R3, 0x1, -R4 ;  /* 0x0000000103057824 */ /* 0x000fe400078e0a04 */
[----:B------:R-:W-:Y:S02]  /*2b30*/  IMAD.IADD R3, R4, 0x1, -R3 ;  /* 0x0000000104037824 */ /* 0x000fe400078e0a03 */
[----:B------:R-:W-:Y:S02]  /*2b40*/  IMAD R13, R5, R18, R13 ;  /* 0x00000012050d7224 */ /* 0x000fe400078e020d */
[----:B------:R-:W-:-:S07]  /*2b50*/  IMAD R11, R3, R2, R11 ;  /* 0x00000002030b7224 */ /* 0x000fce00078e020b */
.L_x_44:
[----:B------:R-:W-:Y:S01]  /*2b60*/  VIADD R14, R14, 0x1 ;  /* 0x000000010e0e7836 */ /* 0x000fe20000000000 */
[----:B------:R-:W-:Y:S01]  /*2b70*/  PLOP3.LUT P1, PT, PT, PT, PT, 0x80, 0x8 ;  /* 0x000000000008781c */ /* 0x000fe20003f2f070 */
[----:B------:R-:W-:Y:S02]  /*2b80*/  IMAD.IADD R21, R13, 0x1, R64 ;  /* 0x000000010d157824 */ /* 0x000fe400078e0240 */
[----:B------:R-:W-:Y:S01]  /*2b90*/  IMAD.IADD R20, R11, 0x1, R62 ;  /* 0x000000010b147824 */ /* 0x000fe200078e023e */
[----:B------:R-:W-:-:S04]  /*2ba0*/  ISETP.NE.AND P0, PT, R14, 0x2, PT ;  /* 0x000000020e00780c */ /* 0x000fc80003f05270 */
[----:B------:R-:W-:Y:S02]  /*2bb0*/  SEL R3, RZ, 0x1, P0 ;  /* 0x00000001ff037807 */ /* 0x000fe40000000000 */
[----:B------:R-:W-:Y:S02]  /*2bc0*/  SEL R14, R14, RZ, P0 ;  /* 0x000000ff0e0e7207 */ /* 0x000fe40000000000 */
[----:B------:R-:W-:Y:S01]  /*2bd0*/  LOP3.LUT R12, R12, R3, RZ, 0x3c, !PT ;  /* 0x000000030c0c7212 */ /* 0x000fe200078e3cff */
[----:B------:R-:W-:Y:S06]  /*2be0*/  @P2 BRA `(.L_x_45) ;  /* 0xfffffff000182947 */ /* 0x000fec000383ffff */
[----:B------:R-:W-:Y:S01]  /*2bf0*/  UIADD3 UR6, UPT, UPT, UR6, 0x68, URZ ;  /* 0x0000006806067890 */ /* 0x000fe2000fffe0ff */
[----:B------:R-:W-:-:S03]  /*2c00*/  SHF.L.U32 R3, R15, 0x1f, RZ ;  /* 0x0000001f0f037819 */ /* 0x000fc600000006ff */
[----:B------:R-:W-:-:S09]  /*2c10*/  ULEA UR4, UR29, UR6, 0x3 ;  /* 0x000000061d047291 */ /* 0x000fd2000f8e18ff */
[----:B------:R-:W1:Y:S02]  /*2c20*/  SYNCS.PHASECHK.TRANS64.TRYWAIT P0, [UR4], R3 ;  /* 0x00000003ff0075a7 */ /* 0x000e640008001104 */
[----:B-1----:R-:W-:Y:S05]  /*2c30*/  @!P0 BRA `(.L_x_46) ;  /* 0x0000006400fc8947 */ /* 0x002fea0003800000 */
.L_x_166:
[----:B------:R-:W-:-:S04]  /*2c40*/  UIADD3 UR5, UPT, UPT, UR29, 0x1, URZ ;  /* 0x000000011d057890 */ /* 0x000fc8000fffe0ff */
[----:B------:R-:W-:-:S04]  /*2c50*/  UISETP.NE.AND UP0, UPT, UR5, 0xd, UPT ;  /* 0x0000000d0500788c */ /* 0x000fc8000bf05270 */
[----:B------:R-:W-:Y:S02]  /*2c60*/  USEL UR7, URZ, 0x1, UP0 ;  /* 0x00000001ff077887 */ /* 0x000fe40008000000 */
[----:B------:R-:W-:-:S04]  /*2c70*/  USEL UR5, UR5, URZ, UP0 ;  /* 0x000000ff05057287 */ /* 0x000fc80008000000 */
[----:B------:R-:W-:Y:S01]  /*2c80*/  ULEA UR4, UR5, UR6, 0x3 ;  /* 0x0000000605047291 */ /* 0x000fe2000f8e18ff */
[----:B------:R-:W-:-:S04]  /*2c90*/  LOP3.LUT R2, R15, UR7, RZ, 0x3c, !PT ;  /* 0x000000070f027c12 */ /* 0x000fc8000f8e3cff */
[----:B-1----:R-:W-:-:S04]  /*2ca0*/  SHF.L.U32 R3, R2, 0x1f, RZ ;  /* 0x0000001f02037819 */ /* 0x002fc800000006ff */
[----:B------:R-:W1:Y:S02]  /*2cb0*/  SYNCS.PHASECHK.TRANS64.TRYWAIT P0, [UR4], R3 ;  /* 0x00000003ff0075a7 */ /* 0x000e640008001104 */
[----:B-1----:R-:W-:Y:S05]  /*2cc0*/  @!P0 BRA `(.L_x_47) ;  /* 0x0000006400f08947 */ /* 0x002fea0003800000 */
.L_x_168:
        /* <DEDUP_REMOVED lines=9> */
.L_x_170:
        /* <DEDUP_REMOVED lines=9> */
.L_x_172:
        /* <DEDUP_REMOVED lines=9> */
.L_x_174:
        /* <DEDUP_REMOVED lines=9> */
.L_x_176:
        /* <DEDUP_REMOVED lines=9> */
.L_x_178:
        /* <DEDUP_REMOVED lines=9> */
.L_x_180:
        /* <DEDUP_REMOVED lines=9> */
.L_x_182:
        /* <DEDUP_REMOVED lines=9> */
.L_x_184:
        /* <DEDUP_REMOVED lines=9> */
.L_x_186:
        /* <DEDUP_REMOVED lines=9> */
.L_x_188:
[----:B------:R-:W-:-:S04]  /*3270*/  UIADD3 UR5, UPT, UPT, UR5, 0x1, URZ ;  /* 0x0000000105057890 */ /* 0x000fc8000fffe0ff */
[----:B------:R-:W-:-:S04]  /*3280*/  UISETP.NE.AND UP0, UPT, UR5, 0xd, UPT ;  /* 0x0000000d0500788c */ /* 0x000fc8000bf05270 */
[----:B------:R-:W-:Y:S02]  /*3290*/  USEL UR4, URZ, 0x1, UP0 ;  /* 0x00000001ff047887 */ /* 0x000fe40008000000 */
[----:B------:R-:W-:-:S04]  /*32a0*/  USEL UR5, UR5, URZ, UP0 ;  /* 0x000000ff05057287 */ /* 0x000fc80008000000 */
[----:B------:R-:W-:Y:S01]  /*32b0*/  ULEA UR5, UR5, UR6, 0x3 ;  /* 0x0000000605057291 */ /* 0x000fe2000f8e18ff */
[----:B-1----:R-:W-:-:S04]  /*32c0*/  LOP3.LUT R3, R2, UR4, RZ, 0x3c, !PT ;  /* 0x0000000402037c12 */ /* 0x002fc8000f8e3cff */
[----:B------:R-:W-:Y:S01]  /*32d0*/  SHF.L.U32 R3, R3, 0x1f, RZ ;  /* 0x0000001f03037819 */ /* 0x000fe200000006ff */
[----:B----4-:R-:W-:-:S07]  /*32e0*/  IMAD.U32 R0, RZ, RZ, UR5 ;  /* 0x00000005ff007e24 */ /* 0x010fce000f8e00ff */
.L_x_58:
[----:B-1----:R1:W2:Y:S02]  /*32f0*/  SYNCS.PHASECHK.TRANS64.TRYWAIT P0, [R0+URZ], R3 ;  /* 0x00000003000075a7 */ /* 0x0022a400080011ff */
[----:B--2---:R-:W-:Y:S05]  /*3300*/  @!P0 NANOSLEEP.SYNCS 0x989680 ;  /* 0x009896800000895d */ /* 0x004fea0003900000 */
[----:B------:R-:W2:Y:S02]  /*3310*/  @!P0 SYNCS.PHASECHK.TRANS64 P0, [R0+URZ], R3 ;  /* 0x00000003000085a7 */ /* 0x000ea400080010ff */
[----:B--2---:R-:W-:Y:S05]  /*3320*/  @P0 EXIT ;  /* 0x000000000000094d */ /* 0x004fea0003800000 */
[----:B------:R-:W-:Y:S05]  /*3330*/  BRA `(.L_x_58) ;  /* 0xfffffffc00ec7947 */ /* 0x000fea000383ffff */
.L_x_23:
[----:B------:R-:W-:-:S04]  /*3340*/  UISETP.NE.AND UP0, UPT, UR37, URZ, UPT ;  /* 0x000000ff2500728c */ /* 0x000fc8000bf05270 */
[----:B------:R-:W-:-:S09]  /*3350*/  UISETP.NE.OR UP0, UPT, UR10, 0x1, UP0 ;  /* 0x000000010a00788c */ /* 0x000fd20008705670 */
[----:B------:R-:W-:Y:S05]  /*3360*/  BRA.U UP0, `(.L_x_59) ;  /* 0x00000005004c7547 */ /* 0x000fea000b800000 */
[----:B------:R-:W-:Y:S01]  /*3370*/  HFMA2 R11, -RZ, RZ, 0, 0 ;  /* 0x00000000ff0b7431 */ /* 0x000fe200000001ff */
[----:B------:R-:W-:Y:S01]  /*3380*/  ISETP.GE.U32.AND P2, PT, R10, 0x10, PT ;  /* 0x000000100a00780c */ /* 0x000fe20003f46070 */
[----:B------:R-:W-:Y:S01]  /*3390*/  IMAD.MOV.U32 R12, RZ, RZ, 0x1 ;  /* 0x00000001ff0c7424 */ /* 0x000fe200078e00ff */
[----:B------:R-:W-:Y:S01]  /*33a0*/  CS2R R8, SRZ ;  /* 0x0000000000087805 */ /* 0x000fe2000001ff00 */
[----:B------:R-:W-:Y:S01]  /*33b0*/  IMAD.MOV.U32 R3, RZ, RZ, RZ ;  /* 0x000000ffff037224 */ /* 0x000fe200078e00ff */
[----:B------:R-:W-:Y:S01]  /*33c0*/  UMOV UR4, 0x400 ;  /* 0x0000040000047882 */ /* 0x000fe20000000000 */
[----:B------:R-:W-:Y:S01]  /*33d0*/  UMOV UR6, URZ ;  /* 0x000000ff00067c82 */ /* 0x000fe20008000000 */
[----:B------:R-:W-:-:S12]  /*33e0*/  ULEA UR37, UR37, UR4, 0x18 ;  /* 0x0000000425257291 */ /* 0x000fd8000f8ec0ff */
.L_x_63:
[----:B------:R-:W-:Y:S02]  /*33f0*/  LEA R0, R3, UR37, 0x3 ;  /* 0x0000002503007c11 */ /* 0x000fe4000f8e18ff */
[----:B------:R-:W-:-:S03]  /*3400*/  SHF.L.U32 R5, R8, 0x1f, RZ ;  /* 0x0000001f08057819 */ /* 0x000fc600000006ff */
[----:B------:R-:W-:Y:S01]  /*3410*/  VIADD R4, R0, 0x190 ;  /* 0x0000019000047836 */ /* 0x000fe20000000000 */
[----:B------:R-:W2:Y:S02]  /*3420*/  SYNCS.PHASECHK.TRANS64.TRYWAIT P0, [R0+URZ+0x180], R5 ;  /* 0x00018005000075a7 */ /* 0x000ea400080011ff */
[----:B--2---:R-:W-:Y:S05]  /*3430*/  @!P0 BRA `(.L_x_60) ;  /* 0x00000064001c8947 */ /* 0x004fea0003800000 */
.L_x_189:
[----:B------:R-:W-:Y:S01]  /*3440*/  ULEA UR5, UR6, UR37, 0x3 ;  /* 0x0000002506057291 */ /* 0x000fe2000f8e18ff */
[----:B------:R-:W-:Y:S01]  /*3450*/  PRMT R4, RZ, 0x654, R4 ;  /* 0x00000654ff047816 */ /* 0x000fe20000000004 */
[----:B--2---:R-:W-:Y:S01]  /*3460*/  @!P2 IMAD.MOV.U32 R5, RZ, RZ, 0x10 ;  /* 0x00000010ff05a424 */ /* 0x004fe200078e00ff */
[----:B------:R-:W-:Y:S01]  /*3470*/  SHF.L.U32 R7, R12, 0x1f, RZ ;  /* 0x0000001f0c077819 */ /* 0x000fe200000006ff */
[----:B------:R-:W-:Y:S01]  /*3480*/  UIADD3 UR4, UPT, UPT, UR5, 0x120, URZ ;  /* 0x0000012005047890 */ /* 0x000fe2000fffe0ff */
[----:B------:R2:W-:Y:S05]  /*3490*/  SYNCS.ARRIVE.TRANS64.RED.A1T0 RZ, [R4+URZ], RZ ;  /* 0x000000ff04ff79a7 */ /* 0x0005ea00081004ff */
[----:B------:R-:W-:Y:S01]  /*34a0*/  IMAD.U32 R13, RZ, RZ, UR4 ;  /* 0x00000004ff0d7e24 */ /* 0x000fe2000f8e00ff */
[----:B------:R-:W3:Y:S04]  /*34b0*/  SYNCS.PHASECHK.TRANS64.TRYWAIT P0, [UR5+0x130], R7 ;  /* 0x00013007ff0075a7 */ /* 0x000ee80008001105 */
[----:B------:R-:W-:Y:S01]  /*34c0*/  PRMT R13, R10, 0x654, R13 ;  /* 0x000006540a0d7816 */ /* 0x000fe2000000000d */
[----:B--23--:R-:W-:Y:S06]  /*34d0*/  @!P0 BRA `(.L_x_61) ;  /* 0x0000006400088947 */ /* 0x00cfec0003800000 */
.L_x_191:
[----:B------:R-:W-:Y:S01]  /*34e0*/  ULEA UR4, UR6, UR37, 0x4 ;  /* 0x0000002506047291 */ /* 0x000fe2000f8e20ff */
[----:B------:R-:W-:Y:S01]  /*34f0*/  SEL R2, R13, R2, !P2 ;  /* 0x000000020d027207 */ /* 0x000fe20005000000 */
[----:B------:R-:W-:Y:S01]  /*3500*/  UIADD3 UR5, UPT, UPT, UR5, 0x120, URZ ;  /* 0x0000012005057890 */ /* 0x000fe2000fffe0ff */
[----:B--2---:R-:W-:Y:S01]  /*3510*/  LEA R0, R11, UR37, 0x3 ;  /* 0x000000250b007c11 */ /* 0x004fe2000f8e18ff */
[----:B------:R-:W-:Y:S01]  /*3520*/  UIADD3 UR4, UPT, UPT, UR4, 0x1b0, URZ ;  /* 0x000001b004047890 */ /* 0x000fe2000fffe0ff */
[----:B------:R2:W-:Y:S01]  /*3530*/  @!P2 SYNCS.ARRIVE.TRANS64.RED RZ, [R2+URZ], R5 ;  /* 0x0000000502ffa9a7 */ /* 0x0005e200080004ff */
[----:B------:R-:W-:Y:S01]  /*3540*/  UIADD3 UR6, UPT, UPT, UR6, 0x1, URZ ;  /* 0x0000000106067890 */ /* 0x000fe2000fffe0ff */
[----:B------:R-:W-:-:S03]  /*3550*/  VIADD R3, R3, 0x1 ;  /* 0x0000000103037836 */ /* 0x000fc60000000000 */
[----:B------:R-:W-:Y:S02]  /*3560*/  UISETP.NE.AND UP0, UPT, UR6, 0x2, UPT ;  /* 0x000000020600788c */ /* 0x000fe4000bf05270 */
[----:B------:R-:W-:Y:S01]  /*3570*/  ISETP.NE.AND P0, PT, R3, 0x2, PT ;  /* 0x000000020300780c */ /* 0x000fe20003f05270 */
[----:B------:R-:W-:Y:S06]  /*3580*/  UGETNEXTWORKID.BROADCAST [UR4], [UR5] ;  /* 0x00000000040073ca */ /* 0x000fec0008000100 */
[----:B------:R-:W-:Y:S02]  /*3590*/  USEL UR4, URZ, 0x1, UP0 ;  /* 0x00000001ff047887 */ /* 0x000fe40008000000 */
[----:B------:R-:W-:-:S04]  /*35a0*/  USEL UR6, UR6, URZ, UP0 ;  /* 0x000000ff06067287 */ /* 0x000fc80008000000 */
[----:B------:R-:W-:Y:S02]  /*35b0*/  LOP3.LUT R12, R12, UR4, RZ, 0x3c, !PT ;  /* 0x000000040c0c7c12 */ /* 0x000fe4000f8e3cff */
[----:B--2---:R-:W-:-:S04]  /*35c0*/  SHF.L.U32 R5, R9, 0x1f, RZ ;  /* 0x0000001f09057819 */ /* 0x004fc800000006ff */
[----:B------:R-:W2:Y:S02]  /*35d0*/  SYNCS.PHASECHK.TRANS64.TRYWAIT P1, [R0+URZ+0x120], R5 ;  /* 0x00012005000075a7 */ /* 0x000ea400080211ff */
[----:B--2---:R-:W-:Y:S05]  /*35e0*/  @!P1 BRA `(.L_x_62) ;  /* 0x0000006000dc9947 */ /* 0x004fea0003800000 */
.L_x_192:
[----:B------:R-:W-:Y:S01]  /*35f0*/  LEA R4, R11, UR37, 0x4 ;  /* 0x000000250b047c11 */ /* 0x000fe2000f8e20ff */
[----:B--2---:R-:W-:Y:S01]  /*3600*/  VIADD R0, R0, 0x130 ;  /* 0x0000013000007836 */ /* 0x004fe20000000000 */
[----:B------:R-:W-:Y:S01]  /*3610*/  SEL R3, R3, RZ, P0 ;  /* 0x000000ff03037207 */ /* 0x000fe20000000000 */
[----:B------:R-:W-:-:S03]  /*3620*/  VIADD R11, R11, 0x1 ;  /* 0x000000010b0b7836 */ /* 0x000fc60000000000 */
[----:B------:R-:W2:Y:S01]  /*3630*/  LDS.128 R4, [R4+0x1b0] ;  /* 0x0001b00004047984 */ /* 0x000ea20000000c00 */
[----:B------:R-:W-:Y:S02]  /*3640*/  PRMT R0, RZ, 0x654, R0 ;  /* 0x00000654ff007816 */ /* 0x000fe40000000000 */
[C---:B------:R-:W-:Y:S01]  /*3650*/  ISETP.NE.AND P1, PT, R11.reuse, 0x2, PT ;  /* 0x000000020b00780c */ /* 0x040fe20003f25270 */
[----:B------:R-:W-:Y:S01]  /*3660*/  @!PT LDS RZ, [RZ] ;  /* 0x00000000fffff984 */ /* 0x000fe20000000800 */
[----:B------:R-:W-:Y:S01]  /*3670*/  @!PT LDS RZ, [RZ] ;  /* 0x00000000fffff984 */ /* 0x000fe20000000800 */
[----:B------:R-:W-:Y:S01]  /*3680*/  @!PT LDS RZ, [RZ] ;  /* 0x00000000fffff984 */ /* 0x000fe20000000800 */
[----:B------:R-:W-:Y:S01]  /*3690*/  @!PT LDS RZ, [RZ] ;  /* 0x00000000fffff984 */ /* 0x000fe20000000800 */
[----:B------:R3:W-:Y:S06]  /*36a0*/  MEMBAR.ALL.CTA ;  /* 0x0000000000007992 */ /* 0x0007ec0000008000 */
[----:B---3--:R-:W3:Y:S01]  /*36b0*/  FENCE.VIEW.ASYNC.S ;  /* 0x00000000000073c6 */ /* 0x008ee20000000000 */
[----:B------:R-:W-:Y:S01]  /*36c0*/  SEL R11, R11, RZ, P1 ;  /* 0x000000ff0b0b7207 */ /* 0x000fe20000800000 */
[----:B---3--:R3:W-:Y:S01]  /*36d0*/  SYNCS.ARRIVE.TRANS64.RED.A1T0 RZ, [R0+URZ], RZ ;  /* 0x000000ff00ff79a7 */ /* 0x0087e200081004ff */
[----:B--2---:R-:W-:-:S02]  /*36e0*/  LOP3.LUT P3, RZ, R6, 0x1, RZ, 0xc0, !PT ;  /* 0x0000000106ff7812 */ /* 0x004fc4000786c0ff */
[----:B------:R-:W-:-:S04]  /*36f0*/  SEL R5, RZ, 0x1, P0 ;  /* 0x00000001ff057807 */ /* 0x000fc80000000000 */
[----:B------:R-:W-:Y:S02]  /*3700*/  LOP3.LUT R8, R8, R5, RZ, 0x3c, !PT ;  /* 0x0000000508087212 */ /* 0x000fe400078e3cff */
[----:B---3--:R-:W-:-:S04]  /*3710*/  SEL R0, RZ, 0x1, P1 ;  /* 0x00000001ff007807 */ /* 0x008fc80000800000 */
[----:B------:R-:W-:Y:S01]  /*3720*/  LOP3.LUT R9, R9, R0, RZ, 0x3c, !PT ;  /* 0x0000000009097212 */ /* 0x000fe200078e3cff */
[----:B------:R-:W-:Y:S06]  /*3730*/  @P3 BRA `(.L_x_63) ;  /* 0xfffffffc002c3947 */ /* 0x000fec000383ffff */
[----:B------:R-:W-:Y:S01]  /*3740*/  ULEA UR5, UR6, UR37, 0x3 ;  /* 0x0000002506057291 */ /* 0x000fe2000f8e18ff */
[----:B------:R-:W-:-:S08]  /*3750*/  SHF.L.U32 R3, R12, 0x1f, RZ ;  /* 0x0000001f0c037819 */ /* 0x000fd000000006ff */
[----:B------:R-:W2:Y:S02]  /*3760*/  SYNCS.PHASECHK.TRANS64 P0, [UR5+0x130], R3 ;  /* 0x00013003ff0075a7 */ /* 0x000ea40008001005 */
[----:B--2---:R-:W-:Y:S05]  /*3770*/  @P0 BRA `(.L_x_64) ;  /* 0x0000000000080947 */ /* 0x004fea0003800000 */
[----:B------:R-:W2:Y:S02]  /*3780*/  SYNCS.PHASECHK.TRANS64.TRYWAIT P0, [UR5+0x130], R3 ;  /* 0x00013003ff0075a7 */ /* 0x000ea40008001105 */
[----:B--2---:R-:W-:Y:S05]  /*3790*/  @!P0 BRA `(.L_x_65) ;  /* 0x0000006000848947 */ /* 0x004fea0003800000 */
.L_x_64:
[----:B------:R-:W-:-:S04]  /*37a0*/  UIADD3 UR4, UPT, UPT, UR6, 0x1, URZ ;  /* 0x0000000106047890 */ /* 0x000fc8000fffe0ff */
[----:B------:R-:W-:-:S04]  /*37b0*/  UISETP.NE.AND UP0, UPT, UR4, 0x2, UPT ;  /* 0x000000020400788c */ /* 0x000fc8000bf05270 */
[----:B------:R-:W-:Y:S02]  /*37c0*/  USEL UR7, URZ, 0x1, UP0 ;  /* 0x00000001ff077887 */ /* 0x000fe40008000000 */
[----:B------:R-:W-:-:S04]  /*37d0*/  USEL UR4, UR4, URZ, UP0 ;  /* 0x000000ff04047287 */ /* 0x000fc80008000000 */
[----:B------:R-:W-:Y:S01]  /*37e0*/  ULEA UR4, UR4, UR37, 0x3 ;  /* 0x0000002504047291 */ /* 0x000fe2000f8e18ff */
[----:B--2---:R-:W-:-:S04]  /*37f0*/  LOP3.LUT R3, R12, UR7, RZ, 0x3c, !PT ;  /* 0x000000070c037c12 */ /* 0x004fc8000f8e3cff */
[----:B------:R-:W-:-:S04]  /*3800*/  SHF.L.U32 R0, R3, 0x1f, RZ ;  /* 0x0000001f03007819 */ /* 0x000fc800000006ff */
[----:B------:R-:W2:Y:S02]  /*3810*/  SYNCS.PHASECHK.TRANS64 P0, [UR4+0x130], R0 ;  /* 0x00013000ff0075a7 */ /* 0x000ea40008001004 */
[----:B-12---:R-:W-:Y:S05]  /*3820*/  @P0 EXIT ;  /* 0x000000000000094d */ /* 0x006fea0003800000 */
[----:B------:R-:W-:Y:S02]  /*3830*/  SHF.L.U32 R3, R3, 0x1f, RZ ;  /* 0x0000001f03037819 */ /* 0x000fe400000006ff */
[----:B------:R-:W-:-:S07]  /*3840*/  MOV R0, UR4 ;  /* 0x0000000400007c02 */ /* 0x000fce0008000f00 */
.L_x_66:
[----:B-1----:R1:W2:Y:S02]  /*3850*/  SYNCS.PHASECHK.TRANS64.TRYWAIT P0, [R0+URZ+0x130], R3 ;  /* 0x00013003000075a7 */ /* 0x0022a400080011ff */
[----:B--2---:R-:W-:Y:S05]  /*3860*/  @!P0 NANOSLEEP.SYNCS 0x989680 ;  /* 0x009896800000895d */ /* 0x004fea0003900000 */
[----:B------:R-:W2:Y:S02]  /*3870*/  @!P0 SYNCS.PHASECHK.TRANS64 P0, [R0+URZ+0x130], R3 ;  /* 0x00013003000085a7 */ /* 0x000ea400080010ff */
[----:B--2---:R-:W-:Y:S05]  /*3880*/  @P0 EXIT ;  /* 0x000000000000094d */ /* 0x004fea0003800000 */
[----:B------:R-:W-:Y:S05]  /*3890*/  BRA `(.L_x_66) ;  /* 0xfffffffc00ec7947 */ /* 0x000fea000383ffff */
.L_x_59:
[----:B------:R-:W-:Y:S05]  /*38a0*/  BRA.U UP3, `(.L_x_67) ;  /* 0x0000001103d07547 */ /* 0x000fea000b800000 */
[----:B------:R-:W-:Y:S01]  /*38b0*/  UMOV UR4, 0x40 ;  /* 0x0000004000047882 */ /* 0x000fe20000000000 */
[----:B------:R-:W-:Y:S01]  /*38c0*/  NOP ;  /* 0x0000000000007918 */ /* 0x000fe20000000000 */
[----:B------:R-:W-:Y:S01]  /*38d0*/  ULEA UR4, UR37, UR4, 0x18 ;  /* 0x0000000425047291 */ /* 0x000fe2000f8ec0ff */
[----:B------:R-:W-:Y:S02]  /*38e0*/  UMOV UR5, 0x400 ;  /* 0x0000040000057882 */ /* 0x000fe40000000000 */
[----:B------:R-:W-:-:S06]  /*38f0*/  ULEA UR37, UR37, UR5, 0x18 ;  /* 0x0000000525257291 */ /* 0x000fcc000f8ec0ff */
[----:B------:R-:W2:Y:S02]  /*3900*/  LDS.U8 R2, [UR4+0x1c] ;  /* 0x00001c04ff027984 */ /* 0x000ea40008000000 */
[----:B--2---:R-:W-:-:S13]  /*3910*/  ISETP.NE.AND P0, PT, R2, RZ, PT ;  /* 0x000000ff0200720c */ /* 0x004fda0003f05270 */
[----:B------:R-:W-:Y:S05]  /*3920*/  @P0 BRA `(.L_x_68) ;  /* 0x0000000400080947 */ /* 0x000fea0003800000 */
[----:B------:R-:W-:Y:S02]  /*3930*/  UISETP.NE.U32.AND UP0, UPT, UR9, 0x1, UPT ;  /* 0x000000010900788c */ /* 0x000fe4000bf05070 */
[----:B------:R-:W-:-:S07]  /*3940*/  UIADD3 UR6, UPT, UPT, UR4, 0x8, URZ ;  /* 0x0000000804067890 */ /* 0x000fce000fffe0ff */
[----:B------:R-:W-:Y:S05]  /*3950*/  BRA.U !UP0, `(.L_x_69) ;  /* 0x00000001089c7547 */ /* 0x000fea000b800000 */
[----:B------:R-:W-:Y:S01]  /*3960*/  ELECT P0, URZ, PT ;  /* 0x0000000000ff782f */ /* 0x000fe20003800000 */
[----:B------:R-:W-:-:S12]  /*3970*/  BSSY B0, `(.L_x_69) ;  /* 0x0000025000007945 */ /* 0x000fd80003800000 */
[----:B------:R-:W-:Y:S05]  /*3980*/  @!P0 BRA `(.L_x_70) ;  /* 0x00000000008c8947 */ /* 0x000fea0003800000 */
[----:B------:R-:W-:-:S05]  /*3990*/  UMOV UR5, 0x10 ;  /* 0x0000001000057882 */ /* 0x000fca0000000000 */
[----:B------:R-:W-:Y:S04]  /*39a0*/  DEPBAR.LE SB2, 0x36 ;  /* 0x0000ad800000791a */ /* 0x000fe80000000000 */
[----:B------:R-:W2:Y:S02]  /*39b0*/  UTCATOMSWS.2CTA.FIND_AND_SET.ALIGN UP1, UR5, UR5 ;  /* 0x00000005000575e3 */ /* 0x000ea40008220800 */
[----:B--2---:R-:W-:Y:S01]  /*39c0*/  MOV R11, UR5 ;  /* 0x00000005000b7c02 */ /* 0x004fe20008000f00 */
[----:B------:R-:W-:Y:S06]  /*39d0*/  BRA.U UP1, `(.L_x_71) ;  /* 0x0000000101187547 */ /* 0x000fec000b800000 */
.L_x_72:
[----:B------:R-:W-:Y:S05]  /*39e0*/  NANOSLEEP 0x64 ;  /* 0x000000640000795d */ /* 0x000fea0003800000 */
[----:B------:R-:W-:-:S05]  /*39f0*/  UMOV UR5, 0x10 ;  /* 0x0000001000057882 */ /* 0x000fca0000000000 */
[----:B------:R-:W-:Y:S04]  /*3a00*/  DEPBAR.LE SB2, 0x36 ;  /* 0x0000ad800000791a */ /* 0x000fe80000000000 */
[----:B------:R-:W2:Y:S02]  /*3a10*/  UTCATOMSWS.2CTA.FIND_AND_SET.ALIGN UP1, UR5, UR5 ;  /* 0x00000005000575e3 */ /* 0x000ea40008220800 */
[----:B--2---:R-:W-:Y:S01]  /*3a20*/  MOV R11, UR5 ;  /* 0x00000005000b7c02 */ /* 0x004fe20008000f00 */
[----:B------:R-:W-:Y:S05]  /*3a30*/  BRA.U !UP1, `(.L_x_72) ;  /* 0xfffffffd09e87547 */ /* 0x000fea000b83ffff */
.L_x_71:
[----:B------:R-:W2:Y:S01]  /*3a40*/  LDS R5, [UR4+0x10] ;  /* 0x00001004ff057984 */ /* 0x000ea20008000800 */
[----:B------:R-:W-:Y:S01]  /*3a50*/  IMAD.U32 R3, RZ, RZ, UR37 ;  /* 0x00000025ff037e24 */ /* 0x000fe2000f8e00ff */
[----:B------:R-:W-:-:S03]  /*3a60*/  MOV R2, UR8 ;  /* 0x0000000800027c02 */ /* 0x000fc60008000f00 */
[----:B------:R-:W-:Y:S01]  /*3a70*/  VIADD R3, R3, 0x1d0 ;  /* 0x000001d003037836 */ /* 0x000fe20000000000 */
[----:B--2---:R-:W-:-:S04]  /*3a80*/  SHF.L.U32 R5, R5, 0x1f, RZ ;  /* 0x0000001f05057819 */ /* 0x004fc800000006ff */
[----:B------:R-:W2:Y:S02]  /*3a90*/  SYNCS.PHASECHK.TRANS64.TRYWAIT P0, [UR4+0x8], R5 ;  /* 0x00000805ff0075a7 */ /* 0x000ea40008001104 */
[----:B--2---:R-:W-:Y:S05]  /*3aa0*/  @P0 BRA `(.L_x_73) ;  /* 0x0000000000080947 */ /* 0x004fea0003800000 */
[----:B------:R-:W2:Y:S02]  /*3ab0*/  SYNCS.PHASECHK.TRANS64.TRYWAIT P0, [UR4+0x8], R5 ;  /* 0x00000805ff0075a7 */ /* 0x000ea40008001104 */
[----:B--2---:R-:W-:Y:S05]  /*3ac0*/  @!P0 BRA `(.L_x_74) ;  /* 0x0000005c00d08947 */ /* 0x004fea0003800000 */
.L_x_73:
[----:B--2---:R-:W-:Y:S01]  /*3ad0*/  HFMA2 R4, -RZ, RZ, 0, 5.9604644775390625e-08 ;  /* 0x00000001ff047431 */ /* 0x004fe200000001ff */
[----:B------:R-:W-:Y:S01]  /*3ae0*/  UPRMT UR5, UR8, 0x654, UR6 ;  /* 0x0000065408057896 */ /* 0x000fe20008000006 */
[----:B------:R-:W-:Y:S01]  /*3af0*/  IMAD.MOV.U32 R6, RZ, RZ, 0xffff ;  /* 0x0000ffffff067424 */ /* 0x000fe200078e00ff */
[----:B------:R-:W-:Y:S01]  /*3b00*/  PRMT R2, R2, 0x654, R3 ;  /* 0x0000065402027816 */ /* 0x000fe20000000003 */
[----:B------:R-:W-:Y:S02]  /*3b10*/  IMAD.MOV.U32 R5, RZ, RZ, 0x4 ;  /* 0x00000004ff057424 */ /* 0x000fe400078e00ff */
[----:B------:R-:W-:Y:S01]  /*3b20*/  IMAD.SHL.U32 R9, R11, 0x20, RZ ;  /* 0x000000200b097824 */ /* 0x000fe200078e00ff */
[----:B------:R-:W-:Y:S02]  /*3b30*/  MOV R3, UR5 ;  /* 0x0000000500037c02 */ /* 0x000fe40008000f00 */
[-C--:B------:R-:W-:Y:S01]  /*3b40*/  SHF.L.U32 R7, R6, R11.reuse, RZ ;  /* 0x0000000b06077219 */ /* 0x080fe200000006ff */
[----:B------:R2:W-:Y:S01]  /*3b50*/  SYNCS.ARRIVE.TRANS64.RED RZ, [UR5], R5 ;  /* 0x00000005ffff79a7 */ /* 0x0005e20008000405 */
[----:B------:R-:W-:Y:S01]  /*3b60*/  SHF.L.U32 R6, R4, R11, RZ ;  /* 0x0000000b04067219 */ /* 0x000fe200000006ff */
[----:B------:R2:W-:Y:S04]  /*3b70*/  STS [UR37+0x1d0], R9 ;  /* 0x0001d009ff007988 */ /* 0x0005e80008000825 */
[----:B------:R2:W-:Y:S04]  /*3b80*/  STAS [R2.64], R11 ;  /* 0x0000000b02007dbd */ /* 0x0005e8000c0008ff */
[----:B------:R2:W-:Y:S04]  /*3b90*/  ATOMS.OR RZ, [UR4+0x14], R7 ;  /* 0x00001407ffff798c */ /* 0x0005e8000b000004 */
[----:B------:R2:W-:Y:S04]  /*3ba0*/  ATOMS.OR RZ, [UR4+0x18], R6 ;  /* 0x00001806ffff798c */ /* 0x0005e8000b000004 */
[----:B------:R2:W-:Y:S02]  /*3bb0*/  ATOMS.XOR RZ, [UR4+0x10], R4 ;  /* 0x00001004ffff798c */ /* 0x0005e4000b800004 */
.L_x_70:
[----:B-1----:R-:W-:Y:S05]  /*3bc0*/  BSYNC B0 ;  /* 0x0000000000007941 */ /* 0x002fea0003800000 */
.L_x_69:
[----:B------:R-:W-:Y:S05]  /*3bd0*/  BRA.U UP0, `(.L_x_75) ;  /* 0x00000001006c7547 */ /* 0x000fea000b800000 */
[----:B------:R-:W-:-:S03]  /*3be0*/  UMOV UR5, 0xffffffff ;  /* 0xffffffff00057882 */ /* 0x000fc60000000000 */
[----:B------:R-:W-:Y:S05]  /*3bf0*/  BRA.DIV UR5, `(.L_x_76) ;  /* 0x0000005e059c7947 */ /* 0x000fea000b800000 */
[----:B------:R-:W-:-:S13]  /*3c00*/  ELECT P6, URZ, PT ;  /* 0x0000000000ff782f */ /* 0x000fda00038c0000 */
.L_x_196:
[----:B------:R-:W-:Y:S05]  /*3c10*/  @!P6 BRA `(.L_x_75) ;  /* 0x00000000005ce947 */ /* 0x000fea0003800000 */
[----:B--2---:R-:W2:Y:S02]  /*3c20*/  LDS R3, [UR4+0x10] ;  /* 0x00001004ff037984 */ /* 0x004ea40008000800 */
[----:B--2---:R-:W-:-:S04]  /*3c30*/  SHF.L.U32 R3, R3, 0x1f, RZ ;  /* 0x0000001f03037819 */ /* 0x004fc800000006ff */
[----:B------:R-:W2:Y:S02]  /*3c40*/  SYNCS.PHASECHK.TRANS64.TRYWAIT P0, [UR4+0x8], R3 ;  /* 0x00000803ff0075a7 */ /* 0x000ea40008001104 */
[----:B--2---:R-:W-:Y:S05]  /*3c50*/  @P0 BRA `(.L_x_77) ;  /* 0x0000000000080947 */ /* 0x004fea0003800000 */
[----:B------:R-:W2:Y:S02]  /*3c60*/  SYNCS.PHASECHK.TRANS64.TRYWAIT P0, [UR4+0x8], R3 ;  /* 0x00000803ff0075a7 */ /* 0x000ea40008001104 */
[----:B--2---:R-:W-:Y:S05]  /*3c70*/  @!P0 BRA `(.L_x_78) ;  /* 0x0000005c009c8947 */ /* 0x004fea0003800000 */
.L_x_77:
[----:B------:R-:W3:Y:S01]  /*3c80*/  LDS R5, [UR37+0x1d0] ;  /* 0x0001d025ff057984 */ /* 0x000ee20008000800 */
[----:B--2---:R-:W-:Y:S02]  /*3c90*/  HFMA2 R2, -RZ, RZ, 0, 5.9604644775390625e-08 ;  /* 0x00000001ff027431 */ /* 0x004fe400000001ff */
[----:B------:R-:W-:Y:S01]  /*3ca0*/  IMAD.MOV.U32 R3, RZ, RZ, 0xffff ;  /* 0x0000ffffff037424 */ /* 0x000fe200078e00ff */
[----:B------:R-:W-:Y:S01]  /*3cb0*/  UPRMT UR5, UR8, 0x654, UR6 ;  /* 0x0000065408057896 */ /* 0x000fe20008000006 */
[----:B---3--:R-:W-:-:S03]  /*3cc0*/  IMAD.SHL.U32 R4, R5, 0x20, RZ ;  /* 0x0000002005047824 */ /* 0x008fc600078e00ff */
[-C--:B------:R-:W-:Y:S02]  /*3cd0*/  SHF.L.U32 R3, R3, R5.reuse, RZ ;  /* 0x0000000503037219 */ /* 0x080fe400000006ff */
[----:B------:R-:W-:Y:S01]  /*3ce0*/  SHF.L.U32 R5, R2, R5, RZ ;  /* 0x0000000502057219 */ /* 0x000fe200000006ff */
[----:B------:R3:W-:Y:S04]  /*3cf0*/  STS [UR37+0x1d0], R4 ;  /* 0x0001d004ff007988 */ /* 0x0007e80008000825 */
[----:B------:R3:W-:Y:S04]  /*3d00*/  ATOMS.OR RZ, [UR4+0x14], R3 ;  /* 0x00001403ffff798c */ /* 0x0007e8000b000004 */
[----:B------:R3:W-:Y:S01]  /*3d10*/  ATOMS.OR RZ, [UR4+0x18], R5 ;  /* 0x00001805ffff798c */ /* 0x0007e2000b000004 */
[----:B------:R-:W-:Y:S03]  /*3d20*/  SYNCS.ARRIVE.TRANS64.RED.A1T0 RZ, [UR5], RZ ;  /* 0x000000ffffff79a7 */ /* 0x000fe60008100405 */
[----:B------:R3:W-:Y:S01]  /*3d30*/  ATOMS.XOR RZ, [UR4+0x10], R2 ;  /* 0x00001002ffff798c */ /* 0x0007e2000b800004 */
[----:B------:R-:W-:Y:S05]  /*3d40*/  BRA `(.L_x_75) ;  /* 0x0000000000107947 */ /* 0x000fea0003800000 */
.L_x_68:
[----:B------:R-:W-:-:S05]  /*3d50*/  MOV R2, 0xffffffff ;  /* 0xffffffff00027802 */ /* 0x000fca0000000f00 */
[----:B------:R2:W-:Y:S02]  /*3d60*/  STS [UR37+0x1d0], R2 ;  /* 0x0001d002ff007988 */ /* 0x0005e40008000825 */
[----:B--2---:R-:W-:Y:S02]  /*3d70*/  MOV R2, 0x3d90 ;  /* 0x00003d9000027802 */ /* 0x004fe40000000f00 */
[----:B-1---5:R-:W-:Y:S05]  /*3d80*/  CALL.REL.NOINC `($__internal_1_$__cuda_sm10x_tcgen05_guardrail_trap_phase_invalid_during_alloc) ;  /* 0x0000006400707944 */ /* 0x022fea0003c00000 */
.L_x_75:
[----:B------:R-:W-:Y:S05]  /*3d90*/  WARPSYNC.ALL ;  /* 0x0000000000007948 */ /* 0x000fea0003800000 */
[----:B------:R-:W4:Y:S01]  /*3da0*/  S2UR UR5, SR_CgaCtaId ;  /* 0x00000000000579c3 */ /* 0x000f220000008800 */
[----:B------:R-:W-:Y:S01]  /*3db0*/  UMOV UR4, 0x400 ;  /* 0x0000040000047882 */ /* 0x000fe20000000000 */
[----:B------:R-:W-:-:S06]  /*3dc0*/  NOP ;  /* 0x0000000000007918 */ /* 0x000fcc0000000000 */
[----:B------:R-:W-:Y:S06]  /*3dd0*/  BAR.ARV 0x6, 0xa0 ;  /* 0x0182800000007b1d */ /* 0x000fec0000002000 */
[----:B------:R-:W1:Y:S01]  /*3de0*/  LDCU UR6, c[0x0][0x38c] ;  /* 0x00007180ff0677ac */ /* 0x000e620008000800 */
[----:B------:R-:W-:Y:S01]  /*3df0*/  LOP3.LUT R0, R0, 0xffff, RZ, 0xc0, !PT ;  /* 0x0000ffff00007812 */ /* 0x000fe200078ec0ff */
[----:B--2---:R-:W-:Y:S01]  /*3e00*/  IMAD.MOV.U32 R9, RZ, RZ, 0x1 ;  /* 0x00000001ff097424 */ /* 0x004fe200078e00ff */
[----:B------:R-:W-:Y:S01]  /*3e10*/  LOP3.LUT R8, R8, 0xffff, RZ, 0xc0, !PT ;  /* 0x0000ffff08087812 */ /* 0x000fe200078ec0ff */
[----:B------:R-:W-:Y:S01]  /*3e20*/  UMOV UR17, URZ ;  /* 0x000000ff00117c82 */ /* 0x000fe20008000000 */
[----:B------:R-:W-:Y:S01]  /*3e30*/  R2UR UR11, R0 ;  /* 0x00000000000b72ca */ /* 0x000fe200000e0000 */
[----:B------:R-:W-:Y:S01]  /*3e40*/  UMOV UR16, URZ ;  /* 0x000000ff00107c82 */ /* 0x000fe20008000000 */
[----:B------:R-:W-:Y:S01]  /*3e50*/  R2UR UR12, R8 ;  /* 0x00000000080c72ca */ /* 0x000fe200000e0000 */
[----:B------:R-:W-:Y:S01]  /*3e60*/  IMAD.MOV.U32 R8, RZ, RZ, RZ ;  /* 0x000000ffff087224 */ /* 0x000fe200078e00ff */
[----:B------:R-:W-:Y:S01]  /*3e70*/  UMOV UR15, URZ ;  /* 0x000000ff000f7c82 */ /* 0x000fe20008000000 */
[----:B----4-:R-:W-:-:S02]  /*3e80*/  ULEA UR5, UR5, UR4, 0x18 ;  /* 0x0000000405057291 */ /* 0x010fc4000f8ec0ff */
[----:B------:R-:W-:Y:S02]  /*3e90*/  UISETP.NE.AND UP2, UPT, UR9, URZ, UPT ;  /* 0x000000ff0900728c */ /* 0x000fe4000bf45270 */
[----:B------:R-:W-:Y:S02]  /*3ea0*/  UIADD3 UR20, UPT, UPT, UR5, 0x4300, URZ ;  /* 0x0000430005147890 */ /* 0x000fe4000fffe0ff */
[----:B------:R-:W-:Y:S02]  /*3eb0*/  UIADD3 UR19, UPT, UPT, UR5, 0x1e300, URZ ;  /* 0x0001e30005137890 */ /* 0x000fe4000fffe0ff */
[----:B-1----:R-:W-:Y:S01]  /*3ec0*/  UIADD3 UR6, UPT, UPT, UR6, 0x3f, URZ ;  /* 0x0000003f06067890 */ /* 0x002fe2000fffe0ff */
[----:B---3--:R-:W1:Y:S01]  /*3ed0*/  LDS R2, [UR5+0x1d0] ;  /* 0x0001d005ff027984 */ /* 0x008e620008000800 */
[----:B------:R-:W-:Y:S02]  /*3ee0*/  USHF.R.U32.HI UR20, URZ, 0x4, UR20 ;  /* 0x00000004ff147899 */ /* 0x000fe40008011614 */
[----:B------:R-:W-:-:S02]  /*3ef0*/  USHF.R.S32.HI UR4, URZ, 0x1f, UR6 ;  /* 0x0000001fff047899 */ /* 0x000fc40008011406 */
[----:B------:R-:W-:Y:S02]  /*3f00*/  USHF.R.U32.HI UR19, URZ, 0x4, UR19 ;  /* 0x00000004ff137899 */ /* 0x000fe40008011613 */
[----:B------:R-:W-:Y:S01]  /*3f10*/  ULEA.HI UR4, UR4, UR6, URZ, 0x6 ;  /* 0x0000000604047291 */ /* 0x000fe2000f8f30ff */
[----:B------:R-:W-:Y:S01]  /*3f20*/  UMOV UR28, 0x0 ;  /* 0x00000000001c7882 */ /* 0x000fe20000000000 */
[----:B------:R-:W-:Y:S02]  /*3f30*/  UMOV UR29, 0x8218010 ;  /* 0x08218010001d7882 */ /* 0x000fe40000000000 */
[----:B------:R-:W-:Y:S02]  /*3f40*/  USHF.R.S32.HI UR4, URZ, 0x6, UR4 ;  /* 0x00000006ff047899 */ /* 0x000fe40008011404 */
[----:B------:R-:W-:Y:S02]  /*3f50*/  ULOP3.LUT UR20, UR20, 0x3fff, URZ, 0xc0, !UPT ;  /* 0x00003fff14147892 */ /* 0x000fe4000f8ec0ff */
[----:B------:R-:W-:-:S02]  /*3f60*/  UISETP.LT.AND UP0, UPT, UR4, 0x1, UPT ;  /* 0x000000010400788c */ /* 0x000fc4000bf01270 */
[----:B------:R-:W-:Y:S02]  /*3f70*/  ULOP3.LUT UR19, UR19, 0x3fff, URZ, 0xc0, !UPT ;  /* 0x00003fff13137892 */ /* 0x000fe4000f8ec0ff */
[----:B------:R-:W-:Y:S01]  /*3f80*/  USEL UR18, UR4, 0x1, !UP0 ;  /* 0x0000000104127887 */ /* 0x000fe2000c000000 */
[----:B------:R-:W-:Y:S01]  /*3f90*/  UMOV UR26, 0x0 ;  /* 0x00000000001a7882 */ /* 0x000fe20000000000 */
[----:B------:R-:W-:Y:S01]  /*3fa0*/  UMOV UR27, 0x8218010 ;  /* 0x08218010001b7882 */ /* 0x000fe20000000000 */
[----:B------:R-:W-:Y:S01]  /*3fb0*/  UMOV UR24, 0x0 ;  /* 0x0000000000187882 */ /* 0x000fe20000000000 */
[----:B------:R-:W-:Y:S01]  /*3fc0*/  UMOV UR25, 0x8218010 ;  /* 0x0821801000197882 */ /* 0x000fe20000000000 */
[----:B------:R-:W-:Y:S01]  /*3fd0*/  UMOV UR22, 0x0 ;  /* 0x0000000000167882 */ /* 0x000fe20000000000 */
[----:B------:R-:W-:Y:S01]  /*3fe0*/  UMOV UR23, 0x8218010 ;  /* 0x0821801000177882 */ /* 0x000fe20000000000 */
[----:B-1----:R-:W-:Y:S02]  /*3ff0*/  R2UR UR21, R2 ;  /* 0x00000000021572ca */ /* 0x002fe400000e0000 */
[----:B------:R-:W-:-:S13]  /*4000*/  CS2R R2, SRZ ;  /* 0x0000000000027805 */ /* 0x000fda000001ff00 */
.L_x_86:
[C---:B------:R-:W-:Y:S02]  /*4010*/  LEA R0, R8.reuse, UR5, 0x3 ;  /* 0x0000000508007c11 */ /* 0x040fe4000f8e18ff */
[----:B------:R-:W-:Y:S02]  /*4020*/  SHF.L.U32 R5, R3, 0x1f, RZ ;  /* 0x0000001f03057819 */ /* 0x000fe400000006ff */
[----:B------:R-:W-:Y:S02]  /*4030*/  LEA R4, R8, UR5, 0x4 ;  /* 0x0000000508047c11 */ /* 0x000fe4000f8e20ff */
[----:B------:R-:W1:Y:S02]  /*4040*/  SYNCS.PHASECHK.TRANS64.TRYWAIT P0, [R0+URZ+0x120], R5 ;  /* 0x00012005000075a7 */ /* 0x000e6400080011ff */
[----:B-1-34-:R-:W-:Y:S05]  /*4050*/  @!P0 BRA `(.L_x_79) ;  /* 0x0000005800bc8947 */ /* 0x01afea0003800000 */
.L_x_197:
[----:B-1----:R-:W1:Y:S01]  /*4060*/  LDS.128 R4, [R4+0x1b0] ;  /* 0x0001b00004047984 */ /* 0x002e620000000c00 */
[----:B------:R-:W-:Y:S02]  /*4070*/  VIADD R0, R0, 0x130 ;  /* 0x0000013000007836 */ /* 0x000fe40000000000 */
[----:B------:R-:W-:Y:S01]  /*4080*/  VIADD R8, R8, 0x1 ;  /* 0x0000000108087836 */ /* 0x000fe20000000000 */
[----:B------:R-:W-:Y:S01]  /*4090*/  @!PT LDS RZ, [RZ] ;  /* 0x00000000fffff984 */ /* 0x000fe20000000800 */
[----:B------:R-:W-:Y:S01]  /*40a0*/  @!PT LDS RZ, [RZ] ;  /* 0x00000000fffff984 */ /* 0x000fe20000000800 */
[----:B------:R-:W-:Y:S01]  /*40b0*/  @!PT LDS RZ, [RZ] ;  /* 0x00000000fffff984 */ /* 0x000fe20000000800 */
[----:B------:R-:W-:Y:S01]  /*40c0*/  @!PT LDS RZ, [RZ] ;  /* 0x00000000fffff984 */ /* 0x000fe20000000800 */
[----:B------:R2:W-:Y:S06]  /*40d0*/  MEMBAR.ALL.CTA ;  /* 0x0000000000007992 */ /* 0x0005ec0000008000 */
[----:B--2---:R-:W2:Y:S01]  /*40e0*/  FENCE.VIEW.ASYNC.S ;  /* 0x00000000000073c6 */ /* 0x004ea20000000000 */
[----:B------:R-:W-:-:S04]  /*40f0*/  PRMT R0, RZ, 0x654, R0 ;  /* 0x00000654ff007816 */ /* 0x000fc80000000000 */
[----:B--2---:R2:W-:Y:S01]  /*4100*/  SYNCS.ARRIVE.TRANS64.RED.A1T0 RZ, [R0+URZ], RZ ;  /* 0x000000ff00ff79a7 */ /* 0x0045e200081004ff */
[----:B-1----:R-:W-:Y:S01]  /*4110*/  LOP3.LUT P1, RZ, R6, 0x1, RZ, 0xc0, !PT ;  /* 0x0000000106ff7812 */ /* 0x002fe2000782c0ff */
[----:B--2---:R-:W-:-:S12]  /*4120*/  BRA.U UP2, `(.L_x_80) ;  /* 0x0000000502087547 */ /* 0x004fd8000b800000 */
[----:B------:R-:W1:Y:S01]  /*4130*/  LDCU UR6, c[0x0][0x38c] ;  /* 0x00007180ff0677ac */ /* 0x000e620008000800 */
[----:B------:R-:W-:Y:S02]  /*4140*/  PLOP3.LUT P2, PT, PT, PT, PT, 0x80, 0x8 ;  /* 0x000000000008781c */ /* 0x000fe40003f4f070 */
[----:B------:R-:W-:Y:S01]  /*4150*/  SHF.L.U32 R5, R9, 0x1f, RZ ;  /* 0x0000001f09057819 */ /* 0x000fe200000006ff */
[----:B------:R-:W-:Y:S02]  /*4160*/  ULEA UR7, UR17, UR5, 0x3 ;  /* 0x0000000511077291 */ /* 0x000fe4000f8e18ff */
[----:B------:R-:W-:Y:S02]  /*4170*/  ULEA UR10, UR17, UR21, 0x6 ;  /* 0x00000015110a7291 */ /* 0x000fe4000f8e30ff */
[----:B-1----:R-:W-:-:S06]  /*4180*/  UISETP.GE.AND UP0, UPT, UR6, 0x1, UPT ;  /* 0x000000010600788c */ /* 0x002fcc000bf06270 */
[----:B------:R-:W-:-:S05]  /*4190*/  PLOP3.LUT P0, PT, PT, PT, UP0, 0x80, 0x8 ;  /* 0x000000000008781c */ /* 0x000fca0003f0f008 */
[----:B------:R-:W-:-:S08]  /*41a0*/  @UP0 ULEA UR6, UR16, UR5, 0x3 ;  /* 0x0000000510060291 */ /* 0x000fd0000f8e18ff */
[----:B------:R-:W-:-:S04]  /*41b0*/  @P0 SHF.L.U32 R0, R2, 0x1f, RZ ;  /* 0x0000001f02000819 */ /* 0x000fc800000006ff */
[----:B------:R1:W2:Y:S01]  /*41c0*/  @P0 SYNCS.PHASECHK.TRANS64.TRYWAIT P2, [UR6], R0 ;  /* 0x00000000ff0005a7 */ /* 0x0002a20008041106 */
[----:B------:R-:W3:Y:S02]  /*41d0*/  SYNCS.PHASECHK.TRANS64.TRYWAIT P0, [UR7+0x160], R5 ;  /* 0x00016005ff0075a7 */ /* 0x000ee40008001107 */
[----:B-123--:R-:W-:Y:S05]  /*41e0*/  @!P0 BRA `(.L_x_81) ;  /* 0x00000058006c8947 */ /* 0x00efea0003800000 */
.L_x_199:
[----:B------:R-:W-:Y:S01]  /*41f0*/  UMOV UR14, UR15 ;  /* 0x0000000f000e7c82 */ /* 0x000fe20008000000 */
[----:B------:R-:W-:Y:S05]  /*4200*/  BRA.U !UP0, `(.L_x_82) ;  /* 0x0000000108c07547 */ /* 0x000fea000b800000 */
[----:B------:R-:W-:Y:S02]  /*4210*/  UIADD3 UR14, UPT, UPT, UR18, UR15, URZ ;  /* 0x0000000f120e7290 */ /* 0x000fe4000fffe0ff */
[----:B------:R-:W-:Y:S01]  /*4220*/  UPLOP3.LUT UP3, UPT, UPT, UPT, UPT, 0x40, 0x4 ;  /* 0x000000000004789c */ /* 0x000fe20003f6e870 */
[----:B------:R-:W-:Y:S01]  /*4230*/  UMOV UR13, UR4 ;  /* 0x00000004000d7c82 */ /* 0x000fe20008000000 */
[----:B------:R-:W-:-:S09]  /*4240*/  UMOV UR46, UR16 ;  /* 0x00000010002e7c82 */ /* 0x000fd20008000000 */
.L_x_85:
[----:B--2---:R-:W-:Y:S01]  /*4250*/  ULEA UR6, UR46, UR5, 0x3 ;  /* 0x000000052e067291 */ /* 0x004fe2000f8e18ff */
[----:B---3--:R-:W-:Y:S11]  /*4260*/  @P2 BRA `(.L_x_83) ;  /* 0x00000000000c2947 */ /* 0x008ff60003800000 */
[----:B-1----:R-:W-:Y:S04]  /*4270*/  SHF.L.U32 R5, R2, 0x1f, RZ ;  /* 0x0000001f02057819 */ /* 0x002fe800000006ff */
[----:B------:R-:W1:Y:S02]  /*4280*/  SYNCS.PHASECHK.TRANS64.TRYWAIT P0, [UR6], R5 ;  /* 0x00000005ff0075a7 */ /* 0x000e640008001106 */
[----:B-1----:R-:W-:Y:S05]  /*4290*/  @!P0 BRA `(.L_x_84) ;  /* 0x0000005800588947 */ /* 0x002fea0003800000 */
.L_x_83:
[----:B------:R-:W-:Y:S01]  /*42a0*/  UISETP.NE.AND UP0, UPT, UR13, 0x1, UPT ;  /* 0x000000010d00788c */ /* 0x000fe2000bf05270 */
[----:B------:R-:W-:Y:S01]  /*42b0*/  PLOP3.LUT P2, PT, PT, PT, PT, 0x80, 0x8 ;  /* 0x000000000008781c */ /* 0x000fe20003f4f070 */
[----:B------:R-:W-:Y:S02]  /*42c0*/  UIADD3 UR16, UPT, UPT, UR46, 0x1, URZ ;  /* 0x000000012e107890 */ /* 0x000fe4000fffe0ff */
[----:B------:R-:W-:Y:S02]  /*42d0*/  ULEA UR32, UR46, UR20, 0x9 ;  /* 0x000000142e207291 */ /* 0x000fe4000f8e48ff */
[----:B------:R-:W-:Y:S01]  /*42e0*/  UISETP.NE.AND UP1, UPT, UR16, 0xd, UPT ;  /* 0x0000000d1000788c */ /* 0x000fe2000bf25270 */
[----:B------:R-:W-:Y:S01]  /*42f0*/  PLOP3.LUT P0, PT, PT, PT, UP0, 0x80, 0x8 ;  /* 0x000000000008781c */ /* 0x000fe20003f0f008 */
[----:B------:R-:W-:Y:S02]  /*4300*/  UIADD3 UR44, UPT, UPT, UR32, 0x80, URZ ;  /* 0x00000080202c7890 */ /* 0x000fe4000fffe0ff */
[----:B------:R-:W-:Y:S02]  /*4310*/  USEL UR31, URZ, 0x1, UP1 ;  /* 0x00000001ff1f7887 */ /* 0x000fe40008800000 */
[----:B------:R-:W-:Y:S02]  /*4320*/  USEL UR16, UR16, URZ, UP1 ;  /* 0x000000ff10107287 */ /* 0x000fe40008800000 */
[----:B------:R-:W-:Y:S02]  /*4330*/  UIADD3 UR40, UPT, UPT, UR32, 0x100, URZ ;  /* 0x0000010020287890 */ /* 0x000fe4000fffe0ff */
[----:B------:R-:W-:Y:S01]  /*4340*/  @UP0 ULEA UR30, UR16, UR5, 0x3 ;  /* 0x00000005101e0291 */ /* 0x000fe2000f8e18ff */
[----:B------:R-:W-:Y:S01]  /*4350*/  LOP3.LUT R2, R2, UR31, RZ, 0x3c, !PT ;  /* 0x0000001f02027c12 */ /* 0x000fe2000f8e3cff */
[----:B------:R-:W-:Y:S02]  /*4360*/  UIADD3 UR36, UPT, UPT, UR32, 0x180, URZ ;  /* 0x0000018020247890 */ /* 0x000fe4000fffe0ff */
[----:B------:R-:W-:Y:S01]  /*4370*/  UIADD3 UR6, UPT, UPT, UR6, 0x68, URZ ;  /* 0x0000006806067890 */ /* 0x000fe2000fffe0ff */
[----:B-1----:R-:W-:Y:S01]  /*4380*/  @P0 SHF.L.U32 R0, R2, 0x1f, RZ ;  /* 0x0000001f02000819 */ /* 0x002fe200000006ff */
[----:B------:R-:W-:Y:S02]  /*4390*/  UIADD3 UR15, UPT, UPT, UR15, 0x1, URZ ;  /* 0x000000010f0f7890 */ /* 0x000fe4000fffe0ff */
[----:B------:R-:W-:Y:S01]  /*43a0*/  UIADD3 UR13, UPT, UPT, UR13, -0x1, URZ ;  /* 0xffffffff0d0d7890 */ /* 0x000fe2000fffe0ff */
[----:B------:R2:W3:Y:S01]  /*43b0*/  @P0 SYNCS.PHASECHK.TRANS64.TRYWAIT P2, [UR30], R0 ;  /* 0x00000000ff0005a7 */ /* 0x0004e2000804111e */
[----:B------:R-:W-:Y:S02]  /*43c0*/  ULEA UR30, UR46, UR19, 0x9 ;  /* 0x000000132e1e7291 */ /* 0x000fe4000f8e48ff */
[----:B------:R-:W-:Y:S02]  /*43d0*/  UISETP.NE.AND UP0, UPT, UR15, UR14, UPT ;  /* 0x0000000e0f00728c */ /* 0x000fe4000bf05270 */
[----:B------:R-:W-:Y:S02]  /*43e0*/  UIADD3 UR42, UPT, UPT, UR30, 0x80, URZ ;  /* 0x000000801e2a7890 */ /* 0x000fe4000fffe0ff */
[----:B------:R-:W-:Y:S02]  /*43f0*/  UIADD3 UR38, UPT, UPT, UR30, 0x100, URZ ;  /* 0x000001001e267890 */ /* 0x000fe4000fffe0ff */
[----:B------:R-:W-:Y:S01]  /*4400*/  UIADD3 UR34, UPT, UPT, UR30, 0x180, URZ ;  /* 0x000001801e227890 */ /* 0x000fe2000fffe0ff */
[----:B------:R-:W-:Y:S01]  /*4410*/  UMOV UR33, 0x40004040 ;  /* 0x4000404000217882 */ /* 0x000fe20000000000 */
[----:B------:R-:W-:Y:S01]  /*4420*/  UMOV UR31, 0x40004040 ;  /* 0x40004040001f7882 */ /* 0x000fe20000000000 */
[----:B------:R-:W-:Y:S01]  /*4430*/  UMOV UR45, 0x40004040 ;  /* 0x40004040002d7882 */ /* 0x000fe20000000000 */
[----:B------:R2:W-:Y:S01]  /*4440*/  UTCHMMA.2CTA gdesc[UR32], gdesc[UR30], tmem[UR10], tmem[UR28], idesc[UR29], UP3 ;  /* 0x00ff1c1e200075ea */ /* 0x0005e20009a0000a */
[----:B------:R-:W-:Y:S01]  /*4450*/  UPLOP3.LUT UP3, UPT, UPT, UPT, UPT, 0x80, 0x8 ;  /* 0x000000000008789c */ /* 0x000fe20003f6f070 */
[----:B------:R-:W-:Y:S01]  /*4460*/  UMOV UR43, 0x40004040 ;  /* 0x40004040002b7882 */ /* 0x000fe20000000000 */
[----:B------:R-:W-:Y:S01]  /*4470*/  UMOV UR41, 0x40004040 ;  /* 0x4000404000297882 */ /* 0x000fe20000000000 */
[----:B------:R2:W-:Y:S01]  /*4480*/  UTCHMMA.2CTA gdesc[UR44], gdesc[UR42], tmem[UR10], tmem[UR26], idesc[UR27], UPT ;  /* 0x00ff1a2a2c0075ea */ /* 0x0005e2000ba0000a */
[----:B------:R-:W-:Y:S01]  /*4490*/  UMOV UR39, 0x40004040 ;  /* 0x4000404000277882 */ /* 0x000fe20000000000 */
[----:B------:R-:W-:Y:S01]  /*44a0*/  UMOV UR37, 0x40004040 ;  /* 0x4000404000257882 */ /* 0x000fe20000000000 */
[----:B------:R-:W-:Y:S01]  /*44b0*/  UMOV UR35, 0x40004040 ;  /* 0x4000404000237882 */ /* 0x000fe20000000000 */
[----:B------:R2:W-:Y:S01]  /*44c0*/  UTCHMMA.2CTA gdesc[UR40], gdesc[UR38], tmem[UR10], tmem[UR24], idesc[UR25], UPT ;  /* 0x00ff1826280075ea */ /* 0x0005e2000ba0000a */
[----:B------:R2:W-:Y:S01]  /*44d0*/  UTCHMMA.2CTA gdesc[UR36], gdesc[UR34], tmem[UR10], tmem[UR22], idesc[UR23], UPT ;  /* 0x00ff1622240075ea */ /* 0x0005e2000ba0000a */
[----:B------:R2:W-:Y:S01]  /*44e0*/  UTCBAR.2CTA.MULTICAST [UR6], URZ, UR12 ;  /* 0x000000ff060073e9 */ /* 0x0005e2000820080c */
[----:B------:R-:W-:Y:S01]  /*44f0*/  UMOV UR46, UR16 ;  /* 0x00000010002e7c82 */ /* 0x000fe20008000000 */
[----:B------:R-:W-:Y:S05]  /*4500*/  BRA.U UP0, `(.L_x_85) ;  /* 0xfffffffd00507547 */ /* 0x000fea000b83ffff */
.L_x_82:
[----:B------:R-:W-:Y:S01]  /*4510*/  UIADD3 UR7, UPT, UPT, UR7, 0x140, URZ ;  /* 0x0000014007077890 */ /* 0x000fe2000fffe0ff */
[----:B------:R-:W-:-:S08]  /*4520*/  UMOV UR15, UR14 ;  /* 0x0000000e000f7c82 */ /* 0x000fd00008000000 */
[----:B------:R4:W-:Y:S01]  /*4530*/  UTCBAR.2CTA.MULTICAST [UR7], URZ, UR11 ;  /* 0x000000ff070073e9 */ /* 0x0009e2000820080b */
[----:B------:R-:W-:Y:S02]  /*4540*/  NOP ;  /* 0x0000000000007918 */ /* 0x000fe40000000000 */
.L_x_80:
[----:B------:R-:W-:Y:S01]  /*4550*/  UIADD3 UR17, UPT, UPT, UR17, 0x1, URZ ;  /* 0x0000000111117890 */ /* 0x000fe2000fffe0ff */
[----:B------:R-:W-:-:S03]  /*4560*/  ISETP.NE.AND P0, PT, R8, 0x2, PT ;  /* 0x000000020800780c */ /* 0x000fc60003f05270 */
[----:B------:R-:W-:Y:S01]  /*4570*/  UISETP.NE.AND UP0, UPT, UR17, 0x4, UPT ;  /* 0x000000041100788c */ /* 0x000fe2000bf05270 */
[----:B-12---:R-:W-:Y:S02]  /*4580*/  SEL R0, RZ, 0x1, P0 ;  /* 0x00000001ff007807 */ /* 0x006fe40000000000 */
[----:B------:R-:W-:Y:S01]  /*4590*/  SEL R8, R8, RZ, P0 ;  /* 0x000000ff08087207 */ /* 0x000fe20000000000 */
[----:B------:R-:W-:Y:S01]  /*45a0*/  USEL UR6, URZ, 0x1, UP0 ;  /* 0x00000001ff067887 */ /* 0x000fe20008000000 */
[----:B------:R-:W-:Y:S01]  /*45b0*/  LOP3.LUT R3, R3, R0, RZ, 0x3c, !PT ;  /* 0x0000000003037212 */ /* 0x000fe200078e3cff */
[----:B------:R-:W-:-:S04]  /*45c0*/  USEL UR17, UR17, URZ, UP0 ;  /* 0x000000ff11117287 */ /* 0x000fc80008000000 */
[----:B------:R-:W-:Y:S01]  /*45d0*/  LOP3.LUT R9, R9, UR6, RZ, 0x3c, !PT ;  /* 0x0000000609097c12 */ /* 0x000fe2000f8e3cff */
[----:B------:R-:W-:Y:S07]  /*45e0*/  @P1 BRA `(.L_x_86) ;  /* 0xfffffff800881947 */ /* 0x000fee000383ffff */
[----:B------:R-:W1:Y:S01]  /*45f0*/  S2UR UR4, SR_CgaCtaId ;  /* 0x00000000000479c3 */ /* 0x000e620000008800 */
[----:B------:R-:W-:Y:S01]  /*4600*/  ELECT P0, URZ, PT ;  /* 0x0000000000ff782f */ /* 0x000fe20003800000 */
[----:B------:R-:W-:Y:S01]  /*4610*/  HFMA2 R0, -RZ, RZ, 0, 5.9604644775390625e-08 ;  /* 0x00000001ff007431 */ /* 0x000fe200000001ff */
[----:B------:R-:W-:-:S05]  /*4620*/  UMOV UR6, 0x40 ;  /* 0x0000004000067882 */ /* 0x000fca0000000000 */
[----:B------:R-:W-:Y:S01]  /*4630*/  UVIRTCOUNT.DEALLOC.SMPOOL 0x80 ;  /* 0x000000800000784c */ /* 0x000fe20000000000 */
[----:B------:R-:W-:Y:S02]  /*4640*/  UISETP.NE.AND UP0, UPT, UR9, URZ, UPT ;  /* 0x000000ff0900728c */ /* 0x000fe4000bf05270 */
[----:B-1----:R-:W-:-:S09]  /*4650*/  ULEA UR4, UR4, UR6, 0x18 ;  /* 0x0000000604047291 */ /* 0x002fd2000f8ec0ff */
[----:B------:R1:W-:Y:S01]  /*4660*/  @P0 STS.U8 [UR4+0x1c], R0 ;  /* 0x00001c00ff000988 */ /* 0x0003e20008000004 */
[----:B------:R-:W-:Y:S05]  /*4670*/  BRA.U UP0, `(.L_x_87) ;  /* 0x0000000100a07547 */ /* 0x000fea000b800000 */
[----:B------:R-:W-:Y:S01]  /*4680*/  UIADD3 UR6, UPT, UPT, UR5, 0x160, URZ ;  /* 0x0000016005067890 */ /* 0x000fe2000fffe0ff */
[----:B------:R-:W-:-:S03]  /*4690*/  SHF.L.U32 R3, R9, 0x1f, RZ ;  /* 0x0000001f09037819 */ /* 0x000fc600000006ff */
[----:B----4-:R-:W-:-:S09]  /*46a0*/  ULEA UR7, UR17, UR6, 0x3 ;  /* 0x0000000611077291 */ /* 0x010fd2000f8e18ff */
[----:B------:R-:W2:Y:S02]  /*46b0*/  SYNCS.PHASECHK.TRANS64.TRYWAIT P0, [UR7], R3 ;  /* 0x00000003ff0075a7 */ /* 0x000ea40008001107 */
[----:B--2---:R-:W-:Y:S05]  /*46c0*/  @!P0 BRA `(.L_x_88) ;  /* 0x0000005400648947 */ /* 0x004fea0003800000 */
.L_x_202:
        /* <DEDUP_REMOVED lines=9> */
.L_x_204:
        /* <DEDUP_REMOVED lines=9> */
.L_x_206:
[----:B------:R-:W-:-:S04]  /*47f0*/  UIADD3 UR9, UPT, UPT, UR9, 0x1, URZ ;  /* 0x0000000109097890 */ /* 0x000fc8000fffe0ff */
[----:B------:R-:W-:-:S04]  /*4800*/  UISETP.NE.AND UP1, UPT, UR9, 0x4, UPT ;  /* 0x000000040900788c */ /* 0x000fc8000bf25270 */
[----:B------:R-:W-:Y:S02]  /*4810*/  USEL UR7, URZ, 0x1, UP1 ;  /* 0x00000001ff077887 */ /* 0x000fe40008800000 */
[----:B------:R-:W-:-:S04]  /*4820*/  USEL UR9, UR9, URZ, UP1 ;  /* 0x000000ff09097287 */ /* 0x000fc80008800000 */
[----:B------:R-:W-:Y:S01]  /*4830*/  ULEA UR9, UR9, UR6, 0x3 ;  /* 0x0000000609097291 */ /* 0x000fe2000f8e18ff */
[----:B-1----:R-:W-:-:S04]  /*4840*/  LOP3.LUT R3, R2, UR7, RZ, 0x3c, !PT ;  /* 0x0000000702037c12 */ /* 0x002fc8000f8e3cff */
[----:B------:R-:W-:Y:S01]  /*4850*/  SHF.L.U32 R3, R3, 0x1f, RZ ;  /* 0x0000001f03037819 */ /* 0x000fe200000006ff */
[----:B------:R-:W-:-:S04]  /*4860*/  IMAD.U32 R0, RZ, RZ, UR9 ;  /* 0x00000009ff007e24 */ /* 0x000fc8000f8e00ff */
[----:B------:R1:W2:Y:S03]  /*4870*/  SYNCS.PHASECHK.TRANS64.TRYWAIT P0, [R0+URZ], R3 ;  /* 0x00000003000075a7 */ /* 0x0002a600080011ff */
[----:B--2---:R-:W-:Y:S05]  /*4880*/  @!P0 NANOSLEEP.SYNCS 0x989680 ;  /* 0x009896800000895d */ /* 0x004fea0003900000 */
[----:B------:R-:W2:Y:S02]  /*4890*/  @!P0 SYNCS.PHASECHK.TRANS64 P0, [R0+URZ], R3 ;  /* 0x00000003000085a7 */ /* 0x000ea400080010ff */
[----:B--2---:R-:W-:Y:S05]  /*48a0*/  @P0 BRA `(.L_x_91) ;  /* 0x0000000000200947 */ /* 0x004fea0003800000 */
.L_x_92:
[----:B--2---:R2:W4:Y:S02]  /*48b0*/  SYNCS.PHASECHK.TRANS64.TRYWAIT P0, [R0+URZ], R3 ;  /* 0x00000003000075a7 */ /* 0x00452400080011ff */
[----:B----4-:R-:W-:Y:S05]  /*48c0*/  @!P0 NANOSLEEP.SYNCS 0x989680 ;  /* 0x009896800000895d */ /* 0x010fea0003900000 */
[----:B------:R-:W4:Y:S02]  /*48d0*/  @!P0 SYNCS.PHASECHK.TRANS64 P0, [R0+URZ], R3 ;  /* 0x00000003000085a7 */ /* 0x000f2400080010ff */
[----:B----4-:R-:W-:Y:S05]  /*48e0*/  @!P0 BRA `(.L_x_92) ;  /* 0xfffffffc00f08947 */ /* 0x010fea000383ffff */
[----:B------:R-:W-:Y:S05]  /*48f0*/  BRA `(.L_x_91) ;  /* 0x00000000000c7947 */ /* 0x000fea0003800000 */
.L_x_87:
[----:B------:R-:W-:-:S04]  /*4900*/  UIADD3 UR6, UPT, UPT, UR5, 0x1a0, URZ ;  /* 0x000001a005067890 */ /* 0x000fc8000fffe0ff */
[----:B------:R-:W-:-:S09]  /*4910*/  UPRMT UR6, UR8, 0x654, UR6 ;  /* 0x0000065408067896 */ /* 0x000fd20008000006 */
[----:B------:R-:W-:Y:S03]  /*4920*/  SYNCS.ARRIVE.TRANS64.RED.A1T0 RZ, [UR6], RZ ;  /* 0x000000ffffff79a7 */ /* 0x000fe60008100406 */
.L_x_91:
[----:B-12---:R-:W-:Y:S01]  /*4930*/  SHF.L.U32 R3, RZ, 0x1f, RZ ;  /* 0x0000001fff037819 */ /* 0x006fe200000006ff */
[----:B------:R-:W-:Y:S01]  /*4940*/  UIADD3 UR6, UPT, UPT, UR5, 0x1a0, URZ ;  /* 0x000001a005067890 */ /* 0x000fe2000fffe0ff */
[----:B------:R-:W-:Y:S02]  /*4950*/  PLOP3.LUT P0, PT, PT, PT, UP0, 0x80, 0x8 ;  /* 0x000000000008781c */ /* 0x000fe40003f0f008 */
[----:B------:R-:W1:Y:S02]  /*4960*/  SYNCS.PHASECHK.TRANS64.TRYWAIT P1, [UR5+0x1a0], R3 ;  /* 0x0001a003ff0075a7 */ /* 0x000e640008021105 */
[----:B-1----:R-:W-:Y:S09]  /*4970*/  @!P1 BRA `(.L_x_93) ;  /* 0x0000005400009947 */ /* 0x002ff20003800000 */
.L_x_208:
[----:B------:R-:W-:Y:S01]  /*4980*/  @!UP0 UPRMT UR6, UR8, 0x654, UR6 ;  /* 0x0000065408068896 */ /* 0x000fe20008000006 */
[----:B------:R-:W-:Y:S02]  /*4990*/  UMOV UR5, 0x1 ;  /* 0x0000000100057882 */ /* 0x000fe40000000000 */
[----:B------:R-:W-:-:S06]  /*49a0*/  UMOV UR8, 0xffff ;  /* 0x0000ffff00087882 */ /* 0x000fcc0000000000 */
[----:B------:R-:W-:Y:S01]  /*49b0*/  @!P0 SYNCS.ARRIVE.TRANS64.RED.A1T0 RZ, [UR6], RZ ;  /* 0x000000ffffff89a7 */ /* 0x000fe20008100406 */
[----:B------:R-:W-:Y:S01]  /*49c0*/  NOP ;  /* 0x0000000000007918 */ /* 0x000fe20000000000 */
[----:B-1----:R-:W1:Y:S01]  /*49d0*/  LDS R0, [UR4+0x14] ;  /* 0x00001404ff007984 */ /* 0x002e620008000800 */
[----:B------:R-:W-:-:S04]  /*49e0*/  ULOP3.LUT UR6, UR21, 0xffff, URZ, 0xc0, !UPT ;  /* 0x0000ffff15067892 */ /* 0x000fc8000f8ec0ff */
[----:B------:R-:W-:-:S04]  /*49f0*/  USHF.R.U32.HI UR6, URZ, 0x5, UR6 ;  /* 0x00000005ff067899 */ /* 0x000fc80008011606 */
[----:B------:R-:W-:Y:S02]  /*4a00*/  USHF.L.U32 UR8, UR8, UR6, URZ ;  /* 0x0000000608087299 */ /* 0x000fe400080006ff */
[----:B------:R-:W-:-:S04]  /*4a10*/  USHF.L.U32 UR5, UR5, UR6, URZ ;  /* 0x0000000605057299 */ /* 0x000fc800080006ff */
[----:B-1----:R-:W-:-:S04]  /*4a20*/  LOP3.LUT R0, R0, UR8, RZ, 0xc0, !PT ;  /* 0x0000000800007c12 */ /* 0x002fc8000f8ec0ff */
[----:B------:R-:W-:-:S13]  /*4a30*/  ISETP.NE.AND P0, PT, R0, UR8, PT ;  /* 0x0000000800007c0c */ /* 0x000fda000bf05270 */
[----:B------:R-:W-:Y:S05]  /*4a40*/  @P0 BRA `(.L_x_94) ;  /* 0x0000000000580947 */ /* 0x000fea0003800000 */
[----:B------:R-:W1:Y:S02]  /*4a50*/  LDS R0, [UR4+0x18] ;  /* 0x00001804ff007984 */ /* 0x000e640008000800 */
[----:B-1----:R-:W-:-:S04]  /*4a60*/  LOP3.LUT R0, R0, UR5, RZ, 0xc0, !PT ;  /* 0x0000000500007c12 */ /* 0x002fc8000f8ec0ff */
[----:B------:R-:W-:-:S13]  /*4a70*/  ISETP.NE.AND P0, PT, R0, UR5, PT ;  /* 0x0000000500007c0c */ /* 0x000fda000bf05270 */
[----:B------:R-:W-:Y:S05]  /*4a80*/  @P0 BRA `(.L_x_95) ;  /* 0x00000000003c0947 */ /* 0x000fea0003800000 */
[----:B------:R-:W1:Y:S01]  /*4a90*/  S2R R2, SR_LANEID ;  /* 0x0000000000027919 */ /* 0x000e620000000000 */
[----:B------:R-:W-:Y:S01]  /*4aa0*/  ULOP3.LUT UR8, URZ, UR8, URZ, 0x33, !UPT ;  /* 0x00000008ff087292 */ /* 0x000fe2000f8e33ff */
[----:B------:R-:W-:Y:S01]  /*4ab0*/  LOP3.LUT R4, RZ, UR5, RZ, 0x33, !PT ;  /* 0x00000005ff047c12 */ /* 0x000fe2000f8e33ff */
[----:B----4-:R-:W-:Y:S02]  /*4ac0*/  VOTEU.ANY UR7, UPT, PT ;  /* 0x0000000000077886 */ /* 0x010fe400038e0100 */
[----:B------:R-:W-:Y:S01]  /*4ad0*/  UFLO.U32 UR7, UR7 ;  /* 0x00000007000772bd */ /* 0x000fe200080e0000 */
[----:B------:R-:W2:Y:S01]  /*4ae0*/  REDUX UR5, R4 ;  /* 0x00000000040573c4 */ /* 0x000ea20000000000 */
[----:B------:R-:W-:-:S06]  /*4af0*/  IMAD.U32 R0, RZ, RZ, UR8 ;  /* 0x00000008ff007e24 */ /* 0x000fcc000f8e00ff */
[----:B------:R4:W-:Y:S01]  /*4b00*/  UTCATOMSWS.AND URZ, UR8 ;  /* 0x0000000800ff79e3 */ /* 0x0009e20008000000 */
[----:B------:R-:W3:Y:S01]  /*4b10*/  REDUX UR6, R0 ;  /* 0x00000000000673c4 */ /* 0x000ee20000000000 */
[----:B-1----:R-:W-:Y:S01]  /*4b20*/  ISETP.EQ.U32.AND P0, PT, R2, UR7, PT ;  /* 0x0000000702007c0c */ /* 0x002fe2000bf02070 */
[----:B--2---:R-:W-:Y:S01]  /*4b30*/  IMAD.U32 R2, RZ, RZ, UR5 ;  /* 0x00000005ff027e24 */ /* 0x004fe2000f8e00ff */
[----:B---3--:R-:W-:-:S11]  /*4b40*/  MOV R3, UR6 ;  /* 0x0000000600037c02 */ /* 0x008fd60008000f00 */
[----:B------:R4:W-:Y:S04]  /*4b50*/  @P0 ATOMS.AND RZ, [UR4+0x14], R3 ;  /* 0x00001403ffff098c */ /* 0x0009e8000a800004 */
[----:B------:R4:W-:Y:S01]  /*4b60*/  @P0 ATOMS.AND RZ, [UR4+0x18], R2 ;  /* 0x00001802ffff098c */ /* 0x0009e2000a800004 */
[----:B------:R-:W-:Y:S05]  /*4b70*/  BRA `(.L_x_96) ;  /* 0x0000000000147947 */ /* 0x000fea0003800000 */
.L_x_95:
[----:B------:R-:W-:Y:S02]  /*4b80*/  MOV R2, 0x4ba0 ;  /* 0x00004ba000027802 */ /* 0x000fe40000000f00 */
[----:B---345:R-:W-:Y:S05]  /*4b90*/  CALL.REL.NOINC `($__internal_0_$__cuda_sm10x_tcgen05_guardrail_trap_col_being_dealloced_not_returned_by_alloc) ;  /* 0x0000005400e07944 */ /* 0x038fea0003c00000 */
[----:B------:R-:W-:Y:S05]  /*4ba0*/  BRA `(.L_x_96) ;  /* 0x0000000000087947 */ /* 0x000fea0003800000 */
.L_x_94:
[----:B------:R-:W-:Y:S02]  /*4bb0*/  MOV R2, 0x4bd0 ;  /* 0x00004bd000027802 */ /* 0x000fe40000000f00 */
[----:B---345:R-:W-:Y:S05]  /*4bc0*/  CALL.REL.NOINC `($__internal_2_$__cuda_sm10x_tcgen05_guardrail_trap_unallocated_columns_being_dealloced) ;  /* 0x0000005400ec7944 */ /* 0x038fea0003c00000 */
.L_x_96:
[----:B------:R-:W-:Y:S01]  /*4bd0*/  NOP ;  /* 0x0000000000007918 */ /* 0x000fe20000000000 */
[----:B----4-:R-:W-:Y:S05]  /*4be0*/  EXIT ;  /* 0x000000000000794d */ /* 0x010fea0003800000 */
.L_x_67:
[----:B------:R-:W-:-:S09]  /*4bf0*/  UISETP.NE.OR UP4, UPT, UR10, 0x3, !UP4 ;  /* 0x000000030a00788c */ /* 0x000fd2000e785670 */
[----:B------:R-:W-:Y:S05]  /*4c00*/  BRA.U UP4, `(.L_x_97) ;  /* 0x00000011046c7547 */ /* 0x000fea000b800000 */
[----:B------:R-:W2:Y:S01]  /*4c10*/  LDC R0, c[0x0][0xb30] ;  /* 0x0002cc00ff007b82 */ /* 0x000ea20000000800 */
[----:B------:R-:W-:Y:S01]  /*4c20*/  UMOV UR4, 0x400 ;  /* 0x0000040000047882 */ /* 0x000fe20000000000 */
[----:B------:R-:W-:Y:S01]  /*4c30*/  HFMA2 R34, -RZ, RZ, 0, 0 ;  /* 0x00000000ff227431 */ /* 0x000fe200000001ff */
[----:B------:R-:W-:Y:S01]  /*4c40*/  ULEA UR4, UR37, UR4, 0x18 ;  /* 0x0000000425047291 */ /* 0x000fe2000f8ec0ff */
[----:B------:R-:W-:Y:S01]  /*4c50*/  IMAD.MOV.U32 R37, RZ, RZ, 0x1 ;  /* 0x00000001ff257424 */ /* 0x000fe200078e00ff */
[----:B------:R-:W-:Y:S01]  /*4c60*/  MOV R27, 0x1000 ;  /* 0x00001000001b7802 */ /* 0x000fe20000000f00 */
[----:B------:R-:W-:Y:S01]  /*4c70*/  IMAD.MOV.U32 R36, RZ, RZ, RZ ;  /* 0x000000ffff247224 */ /* 0x000fe200078e00ff */
[----:B------:R-:W-:Y:S01]  /*4c80*/  UIADD3 UR5, UPT, UPT, UR4, 0xe8, URZ ;  /* 0x000000e804057890 */ /* 0x000fe2000fffe0ff */
[----:B------:R-:W3:Y:S01]  /*4c90*/  LDC R25, c[0x0][0x370] ;  /* 0x0000dc00ff197b82 */ /* 0x000ee20000000800 */
[----:B------:R-:W-:Y:S02]  /*4ca0*/  UPLOP3.LUT UP0, UPT, UPT, UPT, UPT, 0x40, 0x4 ;  /* 0x000000000004789c */ /* 0x000fe40003f0e870 */
[----:B------:R-:W-:-:S02]  /*4cb0*/  UIADD3 UR41, UPT, UPT, UR4, 0xd0, URZ ;  /* 0x000000d004297890 */ /* 0x000fc4000fffe0ff */
[----:B------:R-:W-:Y:S02]  /*4cc0*/  UIADD3 UR33, UPT, UPT, UR4, 0xd8, URZ ;  /* 0x000000d804217890 */ /* 0x000fe4000fffe0ff */
[----:B------:R-:W-:Y:S01]  /*4cd0*/  UIADD3 UR25, UPT, UPT, UR4, 0xe0, URZ ;  /* 0x000000e004197890 */ /* 0x000fe2000fffe0ff */
[----:B------:R-:W4:Y:S01]  /*4ce0*/  LDC R2, c[0x0][0xb0c] ;  /* 0x0002c300ff027b82 */ /* 0x000f220000000800 */
[----:B------:R-:W-:-:S07]  /*4cf0*/  UPRMT UR5, UR37, 0x654, UR5 ;  /* 0x0000065425057896 */ /* 0x000fce0008000005 */
[----:B------:R-:W1:Y:S01]  /*4d00*/  LDC R24, c[0x0][0xb20] ;  /* 0x0002c800ff187b82 */ /* 0x000e620000000800 */
[----:B--2---:R-:W-:-:S07]  /*4d10*/  ISETP.NE.AND P1, PT, R0, 0x1, PT ;  /* 0x000000010000780c */ /* 0x004fce0003f25270 */
[----:B------:R-:W2:Y:S08]  /*4d20*/  LDC.64 R38, c[0x0][0x348] ;  /* 0x0000d200ff267b82 */ /* 0x000eb00000000a00 */
[----:B------:R-:W1:Y:S08]  /*4d30*/  LDC.64 R16, c[0x0][0x888] ;  /* 0x00022200ff107b82 */ /* 0x000e700000000a00 */
[----:B------:R-:W1:Y:S08]  /*4d40*/  LDC.64 R22, c[0x0][0xb10] ;  /* 0x0002c400ff167b82 */ /* 0x000e700000000a00 */
[----:B------:R-:W1:Y:S08]  /*4d50*/  LDC.64 R6, c[0x0][0xb18] ;  /* 0x0002c600ff067b82 */ /* 0x000e700000000a00 */
[----:B------:R-:W1:Y:S08]  /*4d60*/  LDC.64 R4, c[0x0][0xb28] ;  /* 0x0002ca00ff047b82 */ /* 0x000e700000000a00 */
[----:B------:R-:W1:Y:S08]  /*4d70*/  LDC.64 R18, c[0x0][0x890] ;  /* 0x00022400ff127b82 */ /* 0x000e700000000a00 */
[----:B--2345:R-:W1:Y:S02]  /*4d80*/  LDC R32, c[0x0][0x374] ;  /* 0x0000dd00ff207b82 */ /* 0x03ce640000000800 */
.L_x_108:
[----:B------:R-:W-:Y:S02]  /*4d90*/  LEA R0, R36, UR4, 0x3 ;  /* 0x0000000424007c11 */ /* 0x000fe4000f8e18ff */
[----:B------:R-:W-:Y:S02]  /*4da0*/  SHF.L.U32 R3, R34, 0x1f, RZ ;  /* 0x0000001f22037819 */ /* 0x000fe400000006ff */
[----:B------:R-:W-:Y:S02]  /*4db0*/  LEA R28, R36, UR4, 0x4 ;  /* 0x00000004241c7c11 */ /* 0x000fe4000f8e20ff */
[----:B--2---:R-:W2:Y:S02]  /*4dc0*/  SYNCS.PHASECHK.TRANS64.TRYWAIT P0, [R0+URZ+0x120], R3 ;  /* 0x00012003000075a7 */ /* 0x004ea400080011ff */
[----:B--2---:R-:W-:Y:S05]  /*4dd0*/  @!P0 BRA `(.L_x_98) ;  /* 0x0000005000008947 */ /* 0x004fea0003800000 */
.L_x_209:
[----:B------:R-:W-:Y:S01]  /*4de0*/  ISETP.GE.AND P0, PT, R26, 0x1, PT ;  /* 0x000000011a00780c */ /* 0x000fe20003f06270 */
[----:B------:R-:W3:Y:S01]  /*4df0*/  LDS.128 R28, [R28+0x1b0] ;  /* 0x0001b0001c1c7984 */ /* 0x000ee20000000c00 */
[----:B--2---:R-:W-:Y:S01]  /*4e00*/  VIADD R0, R0, 0x130 ;  /* 0x0000013000007836 */ /* 0x004fe20000000000 */
[----:B------:R-:W-:Y:S01]  /*4e10*/  @!PT LDS RZ, [RZ] ;  /* 0x00000000fffff984 */ /* 0x000fe20000000800 */
[----:B------:R-:W-:Y:S01]  /*4e20*/  @!PT LDS RZ, [RZ] ;  /* 0x00000000fffff984 */ /* 0x000fe20000000800 */
[----:B------:R-:W-:Y:S01]  /*4e30*/  @!PT LDS RZ, [RZ] ;  /* 0x00000000fffff984 */ /* 0x000fe20000000800 */
[----:B------:R-:W-:Y:S01]  /*4e40*/  @!PT LDS RZ, [RZ] ;  /* 0x00000000fffff984 */ /* 0x000fe20000000800 */
[----:B------:R2:W-:Y:S06]  /*4e50*/  MEMBAR.ALL.CTA ;  /* 0x0000000000007992 */ /* 0x0005ec0000008000 */
[----:B--2---:R-:W2:Y:S01]  /*4e60*/  FENCE.VIEW.ASYNC.S ;  /* 0x00000000000073c6 */ /* 0x004ea20000000000 */
[----:B------:R-:W-:Y:S04]  /*4e70*/  PRMT R0, RZ, 0x654, R0 ;  /* 0x00000654ff007816 */ /* 0x000fe80000000000 */
[----:B--2---:R2:W-:Y:S01]  /*4e80*/  SYNCS.ARRIVE.TRANS64.RED.A1T0 RZ, [R0+URZ], RZ ;  /* 0x000000ff00ff79a7 */ /* 0x0045e200081004ff */
[----:B---3--:R-:W-:Y:S11]  /*4e90*/  LOP3.LUT P3, RZ, R30, 0x1, RZ, 0xc0, !PT ;  /* 0x000000011eff7812 */ /* 0x008ff6000786c0ff */
[----:B------:R-:W-:Y:S02]  /*4ea0*/  @!UPT UIADD3 URZ, UPT, UPT, URZ, URZ, URZ ;  /* 0x000000fffffff290 */ /* 0x000fe4000fffe0ff */
[----:B------:R-:W-:Y:S02]  /*4eb0*/  @P3 MOV R13, R28 ;  /* 0x0000001c000d3202 */ /* 0x000fe40000000f00 */
[----:B------:R-:W-:Y:S01]  /*4ec0*/  @P3 LOP3.LUT R8, R29, 0xffff, RZ, 0xc0, !PT ;  /* 0x0000ffff1d083812 */ /* 0x000fe200078ec0ff */
[----:B--2---:R-:W-:Y:S06]  /*4ed0*/  @!P0 BRA `(.L_x_99) ;  /* 0x0000000000a48947 */ /* 0x004fec0003800000 */
[----:B-1----:R-:W-:Y:S01]  /*4ee0*/  IMAD.HI.U32 R41, R32, R7, RZ ;  /* 0x0000000720297227 */ /* 0x002fe200078e00ff */
[----:B------:R-:W-:Y:S02]  /*4ef0*/  ISETP.NE.AND P0, PT, R6, 0x1, PT ;  /* 0x000000010600780c */ /* 0x000fe40003f05270 */
[----:B------:R-:W-:Y:S01]  /*4f00*/  ISETP.NE.AND P2, PT, R26, 0x1, PT ;  /* 0x000000011a00780c */ /* 0x000fe20003f45270 */
[----:B------:R-:W-:Y:S01]  /*4f10*/  IMAD.HI.U32 R40, R25, R22, RZ ;  /* 0x0000001619287227 */ /* 0x000fe200078e00ff */
[----:B------:R-:W-:Y:S02]  /*4f20*/  SHF.R.U32.HI R41, RZ, R24, R41 ;  /* 0x00000018ff297219 */ /* 0x000fe40000011629 */
[----:B------:R-:W-:Y:S01]  /*4f30*/  ISETP.NE.AND P4, PT, R2, 0x1, PT ;  /* 0x000000010200780c */ /* 0x000fe20003f85270 */
[----:B------:R-:W-:Y:S01]  /*4f40*/  IMAD.HI.U32 R42, R13, R22, RZ ;  /* 0x000000160d2a7227 */ /* 0x000fe200078e00ff */
[----:B------:R-:W-:Y:S02]  /*4f50*/  SHF.R.U32.HI R40, RZ, R23, R40 ;  /* 0x00000017ff287219 */ /* 0x000fe40000011628 */
[----:B------:R-:W-:Y:S01]  /*4f60*/  SEL R3, R32, R41, !P0 ;  /* 0x0000002920037207 */ /* 0x000fe20004000000 */
[C---:B------:R-:W-:Y:S01]  /*4f70*/  IMAD.HI.U32 R41, R8.reuse, R7, RZ ;  /* 0x0000000708297227 */ /* 0x040fe200078e00ff */
[----:B------:R-:W-:Y:S02]  /*4f80*/  SEL R11, R25, R40, !P4 ;  /* 0x00000028190b7207 */ /* 0x000fe40006000000 */
[----:B------:R-:W-:Y:S01]  /*4f90*/  SHF.R.U32.HI R42, RZ, R23, R42 ;  /* 0x00000017ff2a7219 */ /* 0x000fe2000001162a */
[----:B------:R-:W-:Y:S01]  /*4fa0*/  IMAD.HI.U32 R44, R3, R4, RZ ;  /* 0x00000004032c7227 */ /* 0x000fe200078e00ff */
[----:B------:R-:W-:Y:S03]  /*4fb0*/  SHF.R.U32.HI R41, RZ, R24, R41 ;  /* 0x00000018ff297219 */ /* 0x000fe60000011629 */
[----:B------:R-:W-:Y:S01]  /*4fc0*/  IMAD.HI.U32 R40, R11, R4, RZ ;  /* 0x000000040b287227 */ /* 0x000fe200078e00ff */
[----:B------:R-:W-:Y:S02]  /*4fd0*/  @P2 SHF.R.U32.HI R3, RZ, R5, R44 ;  /* 0x00000005ff032219 */ /* 0x000fe4000001162c */
[----:B------:R-:W-:Y:S02]  /*4fe0*/  SEL R9, R8, R41, !P0 ;  /* 0x0000002908097207 */ /* 0x000fe40004000000 */
[----:B------:R-:W-:Y:S01]  /*4ff0*/  @P2 SHF.R.U32.HI R11, RZ, R5, R40 ;  /* 0x00000005ff0b2219 */ /* 0x000fe20000011628 */
[C---:B------:R-:W-:Y:S01]  /*5000*/  IMAD R10, R26.reuse, R3, RZ ;  /* 0x000000031a0a7224 */ /* 0x040fe200078e02ff */
[----:B------:R-:W-:Y:S01]  /*5010*/  SEL R3, R13, R42, !P4 ;  /* 0x0000002a0d037207 */ /* 0x000fe20006000000 */
[C---:B------:R-:W-:Y:S03]  /*5020*/  IMAD.HI.U32 R14, R9.reuse, R4, RZ ;  /* 0x00000004090e7227 */ /* 0x040fe600078e00ff */
[----:B------:R-:W-:Y:S01]  /*5030*/  ISETP.GE.AND P0, PT, R9, R10, PT ;  /* 0x0000000a0900720c */ /* 0x000fe20003f06270 */
[C---:B------:R-:W-:Y:S01]  /*5040*/  IMAD R12, R26.reuse, R11, RZ ;  /* 0x0000000b1a0c7224 */ /* 0x040fe200078e02ff */
[-C--:B------:R-:W-:Y:S04]  /*5050*/  SHF.R.U32.HI R14, RZ, R5.reuse, R14 ;  /* 0x00000005ff0e7219 */ /* 0x080fe8000001160e */
[----:B------:R-:W-:Y:S02]  /*5060*/  ISETP.GE.OR P0, PT, R3, R12, P0 ;  /* 0x0000000c0300720c */ /* 0x000fe40000706670 */
[----:B------:R-:W-:Y:S05]  /*5070*/  SEL R15, R9, R14, !P2 ;  /* 0x0000000e090f7207 */ /* 0x000fea0005000000 */
[----:B------:R-:W-:Y:S04]  /*5080*/  IMAD.MOV R14, RZ, RZ, -R15 ;  /* 0x000000ffff0e7224 */ /* 0x000fe800078e0a0f */
[----:B------:R-:W-:Y:S02]  /*5090*/  IMAD R14, R26, R14, R9 ;  /* 0x0000000e1a0e7224 */ /* 0x000fe400078e0209 */
[C---:B------:R-:W-:Y:S05]  /*50a0*/  @!P0 IMAD.HI.U32 R10, R3.reuse, R4, RZ ;  /* 0x00000004030a8227 */ /* 0x040fea00078e00ff */
[----:B------:R-:W-:Y:S04]  /*50b0*/  @!P0 SHF.R.U32.HI R10, RZ, R5, R10 ;  /* 0x00000005ff0a8219 */ /* 0x000fe8000001160a */
[----:B------:R-:W-:Y:S01]  /*50c0*/  @!P0 SEL R0, R3, R10, !P2 ;  /* 0x0000000a03008207 */ /* 0x000fe20005000000 */
[----:B------:R-:W-:Y:S03]  /*50d0*/  IMAD.MOV R10, RZ, RZ, -R3 ;  /* 0x000000ffff0a7224 */ /* 0x000fe600078e0a03 */
[----:B------:R-:W-:Y:S01]  /*50e0*/  @!P0 IADD3 R15, PT, PT, R15, -R0, RZ ;  /* 0x800000000f0f8210 */ /* 0x000fe20007ffe0ff */
[----:B------:R-:W-:Y:S01]  /*50f0*/  @!P0 IMAD R0, R11, R14, R0 ;  /* 0x0000000e0b008224 */ /* 0x000fe200078e0200 */
[----:B------:R-:W-:Y:S01]  /*5100*/  IADD3 R11, PT, PT, -R9, RZ, RZ ;  /* 0x000000ff090b7210 */ /* 0x000fe20007ffe1ff */
[----:B------:R-:W-:Y:S02]  /*5110*/  IMAD R13, R2, R10, R13 ;  /* 0x0000000a020d7224 */ /* 0x000fe400078e020d */
[----:B------:R-:W-:Y:S02]  /*5120*/  @!P0 IMAD R9, R15, R26, R3 ;  /* 0x0000001a0f098224 */ /* 0x000fe400078e0203 */
[----:B------:R-:W-:Y:S02]  /*5130*/  @!P0 IMAD.MOV.U32 R3, RZ, RZ, R0 ;  /* 0x000000ffff038224 */ /* 0x000fe400078e0000 */
[----:B------:R-:W-:Y:S02]  /*5140*/  IMAD R8, R6, R11, R8 ;  /* 0x0000000b06087224 */ /* 0x000fe400078e0208 */
[----:B------:R-:W-:Y:S02]  /*5150*/  IMAD R13, R3, R2, R13 ;  /* 0x00000002030d7224 */ /* 0x000fe400078e020d */
[----:B------:R-:W-:Y:S02]  /*5160*/  IMAD R8, R9, R6, R8 ;  /* 0x0000000609087224 */ /* 0x000fe400078e0208 */
.L_x_99:
[----:B------:R-:W-:Y:S05]  /*5170*/  BRA.U UP0, `(.L_x_100) ;  /* 0x0000000100107547 */ /* 0x000fea000b800000 */
[----:B------:R-:W-:Y:S04]  /*5180*/  MOV R0, UR6 ;  /* 0x0000000600007c02 */ /* 0x000fe80008000f00 */
[----:B------:R-:W-:Y:S04]  /*5190*/  SHF.L.U32 R3, R0, 0x1f, RZ ;  /* 0x0000001f00037819 */ /* 0x000fe800000006ff */
[----:B------:R-:W2:Y:S02]  /*51a0*/  SYNCS.PHASECHK.TRANS64.TRYWAIT P0, [UR4+0x118], R3 ;  /* 0x00011803ff0075a7 */ /* 0x000ea40008001104 */
[----:B--2---:R-:W-:Y:S05]  /*51b0*/  @!P0 BRA `(.L_x_101) ;  /* 0x0000004c001c8947 */ /* 0x004fea0003800000 */
.L_x_100:
[----:B-1----:R-:W-:Y:S02]  /*51c0*/  ISETP.NE.U32.AND P0, PT, R18, RZ, PT ;  /* 0x000000ff1200720c */ /* 0x002fe40003f05070 */
[----:B------:R-:W-:Y:S02]  /*51d0*/  R2UR UR42, R20 ;  /* 0x00000000142a72ca */ /* 0x000fe400000e0000 */
[----:B------:R-:W-:Y:S02]  /*51e0*/  R2UR UR43, R21 ;  /* 0x00000000152b72ca */ /* 0x000fe400000e0000 */
[----:B------:R-:W-:Y:S02]  /*51f0*/  ISETP.NE.AND.EX P0, PT, R19, RZ, PT, P0 ;  /* 0x000000ff1300720c */ /* 0x000fe40003f05300 */
[----:B------:R-:W-:Y:S02]  /*5200*/  ISETP.NE.U32.AND P2, PT, R18, RZ, PT ;  /* 0x000000ff1200720c */ /* 0x000fe40003f45070 */
[----:B------:R-:W-:Y:S02]  /*5210*/  SHF.L.U32 R12, R37, 0x1f, RZ ;  /* 0x0000001f250c7819 */ /* 0x000fe400000006ff */
[----:B------:R-:W-:Y:S03]  /*5220*/  ISETP.NE.AND.EX P2, PT, R19, RZ, PT, P2 ;  /* 0x000000ff1300720c */ /* 0x000fe60003f45320 */
[----:B------:R-:W-:Y:S02]  /*5230*/  USHF.L.U32 UR42, UR42, 0x7, URZ ;  /* 0x000000072a2a7899 */ /* 0x000fe400080006ff */
[----:B------:R-:W-:Y:S02]  /*5240*/  USHF.L.U32 UR43, UR43, 0x6, URZ ;  /* 0x000000062b2b7899 */ /* 0x000fe400080006ff */
[----:B------:R-:W-:Y:S10]  /*5250*/  @!P0 BRA `(.L_x_102) ;  /* 0x00000000002c8947 */ /* 0x000ff40003800000 */
[----:B------:R-:W-:Y:S01]  /*5260*/  ISETP.NE.U32.AND P0, PT, R16, RZ, PT ;  /* 0x000000ff1000720c */ /* 0x000fe20003f05070 */
[----:B------:R-:W-:Y:S03]  /*5270*/  IMAD.MOV.U32 R63, RZ, RZ, 0x1 ;  /* 0x00000001ff3f7424 */ /* 0x000fe600078e00ff */
[----:B------:R-:W-:Y:S11]  /*5280*/  ISETP.NE.AND.EX P0, PT, R17, RZ, PT, P0 ;  /* 0x000000ff1100720c */ /* 0x000ff60003f05300 */
[----:B------:R-:W-:Y:S02]  /*5290*/  @!UPT UIADD3 URZ, UPT, UPT, URZ, URZ, URZ ;  /* 0x000000fffffff290 */ /* 0x000fe4000fffe0ff */
[----:B------:R-:W1:Y:S01]  /*52a0*/  @P0 LDC.64 R10, c[0x0][0x888] ;  /* 0x00022200ff0a0b82 */ /* 0x000e620000000a00 */
[----:B--2---:R-:W-:Y:S04]  /*52b0*/  @P0 IMAD R0, R18, UR36, RZ ;  /* 0x0000002412000c24 */ /* 0x004fe8000f8e02ff */
[----:B-1----:R-:W-:Y:S04]  /*52c0*/  @P0 IMAD.WIDE R10, R0, 0x4, R10 ;  /* 0x00000004000a0825 */ /* 0x002fe800078e020a */
[----:B------:R-:W-:Y:S01]  /*52d0*/  HFMA2 R0, -RZ, RZ, 0, 5.9604644775390625e-08 ;  /* 0x00000001ff007431 */ /* 0x000fe200000001ff */
[----:B------:R1:W5:Y:S04]  /*52e0*/  @P0 LDG.E R35, desc[UR46][R10.64] ;  /* 0x0000002e0a230981 */ /* 0x000368000c1e1900 */
[----:B------:R-:W-:Y:S01]  /*52f0*/  @!P0 PRMT R63, R0, 0x7610, R63 ;  /* 0x00007610003f8816 */ /* 0x000fe2000000003f */
[----:B-1----:R-:W3:Y:S06]  /*5300*/  @!P0 LDC R35, c[0x0][0x880] ;  /* 0x00022000ff238b82 */ /* 0x002eec0000000800 */
.L_x_102:
[----:B---3-5:R-:W-:Y:S01]  /*5310*/  @!P2 FSETP.EQ.AND P0, PT, R35, RZ, PT ;  /* 0x000000ff2300a20b */ /* 0x028fe20003f02000 */
[----:B------:R-:W-:Y:S01]  /*5320*/  @!UPT UIADD3 URZ, UPT, UPT, URZ, URZ, URZ ;  /* 0x000000fffffff290 */ /* 0x000fe2000fffe0ff */
[----:B------:R-:W-:Y:S11]  /*5330*/  @!P2 BRA `(.L_x_103) ;  /* 0x000000000018a947 */ /* 0x000ff60003800000 */
[----:B------:R-:W-:Y:S02]  /*5340*/  LOP3.LUT P2, RZ, R63, 0xff, RZ, 0xc0, !PT ;  /* 0x000000ff3fff7812 */ /* 0x000fe4000784c0ff */
[----:B------:R-:W-:Y:S04]  /*5350*/  ISETP.NE.U32.AND P0, PT, R16, RZ, PT ;  /* 0x000000ff1000720c */ /* 0x000fe80003f05070 */
[----:B------:R-:W-:Y:S04]  /*5360*/  ISETP.NE.AND.EX P0, PT, R17, RZ, PT, P0 ;  /* 0x000000ff1100720c */ /* 0x000fe80003f05300 */
[----:B------:R-:W-:Y:S03]  /*5370*/  PLOP3.LUT P0, PT, P0, PT, PT, 0x8, 0x80 ;  /* 0x000000000080781c */ /* 0x000fe6000070e170 */
[----:B------:R-:W-:Y:S11]  /*5380*/  @P2 FSETP.EQ.AND P0, PT, R35, RZ, PT ;  /* 0x000000ff2300220b */ /* 0x000ff60003f02000 */
[----:B------:R-:W-:Y:S02]  /*5390*/  @!UPT UIADD3 URZ, UPT, UPT, URZ, URZ, URZ ;  /* 0x000000fffffff290 */ /* 0x000fe4000fffe0ff */
.L_x_103:
[----:B------:R-:W1:Y:S01]  /*53a0*/  SYNCS.PHASECHK.TRANS64.TRYWAIT P2, [UR4+0xf0], R12 ;  /* 0x0000f00cff0075a7 */ /* 0x000e620008041104 */
[----:B------:R-:W-:Y:S04]  /*53b0*/  ELECT P4, URZ, PT ;  /* 0x0000000000ff782f */ /* 0x000fe80003880000 */
[----:B------:R-:W-:Y:S11]  /*53c0*/  PLOP3.LUT P4, PT, P0, P4, PT, 0xf2, 0x2f ;  /* 0x00000000002f781c */ /* 0x000ff60000789e72 */
[----:B------:R-:W-:Y:S02]  /*53d0*/  @!UPT UIADD3 URZ, UPT, UPT, URZ, URZ, URZ ;  /* 0x000000fffffff290 */ /* 0x000fe4000fffe0ff */
[----:B------:R-:W-:Y:S05]  /*53e0*/  @!P4 IADD3 R9, P0, PT, R38, 0x580, RZ ;  /* 0x000005802609c810 */ /* 0x000fea0007f1e0ff */
[----:B--2---:R-:W-:Y:S01]  /*53f0*/  @!P4 IMAD.X R0, RZ, RZ, R39, P0 ;  /* 0x000000ffff00c224 */ /* 0x004fe200000e0627 */
[----:B-1----:R-:W-:Y:S07]  /*5400*/  @!P2 BRA `(.L_x_104) ;  /* 0x0000004800a0a947 */ /* 0x002fee0003800000 */
.L_x_212:
[----:B------:R-:W-:Y:S01]  /*5410*/  @!P4 R2UR UR8, R9 ;  /* 0x000000000908c2ca */ /* 0x000fe200000e0000 */
[----:B------:R-:W-:Y:S01]  /*5420*/  VOTEU.ALL UP0, P4 ;  /* 0x0000000000ff7886 */ /* 0x000fe20002000000 */
[----:B------:R-:W-:Y:S01]  /*5430*/  @!P4 R2UR UR7, R0 ;  /* 0x000000000007c2ca */ /* 0x000fe200000e0000 */
[----:B------:R-:W-:Y:S01]  /*5440*/  VOTEU.ALL UP1, P4 ;  /* 0x0000000000ff7886 */ /* 0x000fe20002020000 */
[----:B------:R-:W-:Y:S01]  /*5450*/  UMOV UR14, 0x0 ;  /* 0x00000000000e7882 */ /* 0x000fe20000000000 */
[----:B------:R-:W-:Y:S01]  /*5460*/  UMOV UR15, 0x10000000 ;  /* 0x10000000000f7882 */ /* 0x000fe20000000000 */
[----:B------:R-:W-:Y:S01]  /*5470*/  @!UP0 UIADD3 UR40, UPT, UPT, UR4, 0x200, URZ ;  /* 0x0000020004288890 */ /* 0x000fe2000fffe0ff */
[----:B------:R-:W-:Y:S01]  /*5480*/  @!P4 IMAD.MOV.U32 R0, RZ, RZ, 0x1000 ;  /* 0x00001000ff00c424 */ /* 0x000fe200078e00ff */
[----:B------:R-:W-:Y:S01]  /*5490*/  UMOV UR44, UR36 ;  /* 0x00000024002c7c82 */ /* 0x000fe20008000000 */
[----:B------:R-:W-:Y:S01]  /*54a0*/  @!UP0 UIADD3 UR10, UPT, UPT, UR42, 0x40, URZ ;  /* 0x000000402a0a8890 */ /* 0x000fe2000fffe0ff */
[----:B------:R-:W-:Y:S01]  /*54b0*/  @!P4 IADD3 R9, P0, PT, R38, 0x580, RZ ;  /* 0x000005802609c810 */ /* 0x000fe20007f1e0ff */
[----:B------:R-:W-:Y:S01]  /*54c0*/  UMOV UR9, UR41 ;  /* 0x0000002900097c82 */ /* 0x000fe20008000000 */
[----:B------:R-:W-:Y:S01]  /*54d0*/  UMOV UR11, UR43 ;  /* 0x0000002b000b7c82 */ /* 0x000fe20008000000 */
[----:B------:R-:W-:Y:S01]  /*54e0*/  IMAD.U32 R10, RZ, RZ, UR8 ;  /* 0x00000008ff0a7e24 */ /* 0x000fe2000f8e00ff */
[----:B------:R-:W-:Y:S01]  /*54f0*/  @!UP0 UIADD3 UR8, UPT, UPT, UR4, 0xa00, URZ ;  /* 0x00000a0004088890 */ /* 0x000fe2000fffe0ff */
[----:B------:R-:W-:Y:S01]  /*5500*/  IMAD.U32 R11, RZ, RZ, UR7 ;  /* 0x00000007ff0b7e24 */ /* 0x000fe2000f8e00ff */
[----:B------:R-:W-:Y:S01]  /*5510*/  VOTEU.ALL UP0, P4 ;  /* 0x0000000000ff7886 */ /* 0x000fe20002000000 */
[----:B------:R-:W-:Y:S01]  /*5520*/  UMOV UR12, UR36 ;  /* 0x00000024000c7c82 */ /* 0x000fe20008000000 */
[----:B------:R-:W-:Y:S01]  /*5530*/  @!P4 R2UR UR16, R10 ;  /* 0x000000000a10c2ca */ /* 0x000fe200000e0000 */
[----:B------:R-:W-:Y:S01]  /*5540*/  UPRMT UR7, UR37, 0x654, UR41 ;  /* 0x0000065425077896 */ /* 0x000fe20008000029 */
[----:B------:R-:W-:Y:S11]  /*5550*/  @!P4 R2UR UR17, R11 ;  /* 0x000000000b11c2ca */ /* 0x000ff600000e0000 */
[----:B------:R-:W-:Y:S02]  /*5560*/  @!UPT UIADD3 URZ, UPT, UPT, URZ, URZ, URZ ;  /* 0x000000fffffff290 */ /* 0x000fe4000fffe0ff */
[----:B------:R2:W-:Y:S01]  /*5570*/  @!UP1 UTMALDG.3D [UR40], [UR16], desc[UR14] ;  /* 0x00000e28100095b4 */ /* 0x0005e20008011000 */
[----:B------:R2:W-:Y:S01]  /*5580*/  @!UP0 UTMALDG.3D [UR8], [UR16], desc[UR14] ;  /* 0x00000e08100085b4 */ /* 0x0005e20008011000 */
[----:B------:R3:W-:Y:S01]  /*5590*/  @!P4 SYNCS.ARRIVE.TRANS64.RED.A0TR RZ, [UR4+0xd0], R0 ;  /* 0x0000d000ffffc9a7 */ /* 0x0007e20008300404 */
[----:B------:R-:W-:Y:S01]  /*55a0*/  SYNCS.ARRIVE.TRANS64.RED.A1T0 RZ, [UR7], RZ ;  /* 0x000000ffffff79a7 */ /* 0x000fe20008100407 */
[----:B---3--:R-:W-:Y:S01]  /*55b0*/  @!P4 IMAD.X R0, RZ, RZ, R39, P0 ;  /* 0x000000ffff00c224 */ /* 0x008fe200000e0627 */
[----:B------:R-:W3:Y:S02]  /*55c0*/  SYNCS.PHASECHK.TRANS64.TRYWAIT P2, [UR4+0xf8], R12 ;  /* 0x0000f80cff0075a7 */ /* 0x000ee40008041104 */
[----:B--23--:R-:W-:Y:S05]  /*55d0*/  @!P2 BRA `(.L_x_105) ;  /* 0x000000480044a947 */ /* 0x00cfea0003800000 */
.L_x_214:
        /* <DEDUP_REMOVED lines=8> */
[----:B------:R-:W-:Y:S01]  /*5660*/  @!UP0 UIADD3 UR32, UPT, UPT, UR4, 0x1200, URZ ;  /* 0x0000120004208890 */ /* 0x000fe2000fffe0ff */
[----:B------:R-:W-:Y:S01]  /*5670*/  @!P4 IADD3 R21, P0, PT, R38, 0x580, RZ ;  /* 0x000005802615c810 */ /* 0x000fe20007f1e0ff */
[----:B------:R-:W-:Y:S01]  /*5680*/  UMOV UR35, UR43 ;  /* 0x0000002b00237c82 */ /* 0x000fe20008000000 */
[----:B------:R-:W-:Y:S02]  /*5690*/  @!UP0 UIADD3 UR10, UPT, UPT, UR42, 0x50, URZ ;  /* 0x000000502a0a8890 */ /* 0x000fe4000fffe0ff */
[----:B------:R-:W-:Y:S01]  /*56a0*/  IMAD.U32 R10, RZ, RZ, UR8 ;  /* 0x00000008ff0a7e24 */ /* 0x000fe2000f8e00ff */
[----:B------:R-:W-:Y:S01]  /*56b0*/  @!UP0 UIADD3 UR8, UPT, UPT, UR4, 0x1a00, URZ ;  /* 0x00001a0004088890 */ /* 0x000fe2000fffe0ff */
[----:B------:R-:W-:Y:S01]  /*56c0*/  IMAD.U32 R11, RZ, RZ, UR7 ;  /* 0x00000007ff0b7e24 */ /* 0x000fe2000f8e00ff */
[----:B------:R-:W-:Y:S01]  /*56d0*/  VOTEU.ALL UP0, P4 ;  /* 0x0000000000ff7886 */ /* 0x000fe20002000000 */
[----:B------:R-:W-:Y:S01]  /*56e0*/  UMOV UR9, UR33 ;  /* 0x0000002100097c82 */ /* 0x000fe20008000000 */
[----:B------:R-:W-:Y:S01]  /*56f0*/  @!P4 R2UR UR16, R10 ;  /* 0x000000000a10c2ca */ /* 0x000fe200000e0000 */
[----:B------:R-:W-:Y:S01]  /*5700*/  UMOV UR11, UR43 ;  /* 0x0000002b000b7c82 */ /* 0x000fe20008000000 */
[----:B------:R-:W-:Y:S01]  /*5710*/  @!P4 R2UR UR17, R11 ;  /* 0x000000000b11c2ca */ /* 0x000fe200000e0000 */
[----:B------:R-:W-:Y:S01]  /*5720*/  UMOV UR12, UR36 ;  /* 0x00000024000c7c82 */ /* 0x000fe20008000000 */
[----:B------:R-:W-:Y:S01]  /*5730*/  UPRMT UR7, UR37, 0x654, UR33 ;  /* 0x0000065425077896 */ /* 0x000fe20008000021 */
[----:B------:R-:W-:Y:S10]  /*5740*/  @!P4 IMAD.X R20, RZ, RZ, R39, P0 ;  /* 0x000000ffff14c224 */ /* 0x000ff400000e0627 */
[----:B------:R2:W-:Y:S01]  /*5750*/  @!UP1 UTMALDG.3D [UR32], [UR16], desc[UR14] ;  /* 0x00000e20100095b4 */ /* 0x0005e20008011000 */
[----:B------:R2:W-:Y:S01]  /*5760*/  @!UP0 UTMALDG.3D [UR8], [UR16], desc[UR14] ;  /* 0x00000e08100085b4 */ /* 0x0005e20008011000 */
[----:B------:R2:W-:Y:S01]  /*5770*/  @!P4 SYNCS.ARRIVE.TRANS64.RED.A0TR RZ, [UR4+0xd8], R0 ;  /* 0x0000d800ffffc9a7 */ /* 0x0005e20008300404 */
[----:B------:R-:W-:Y:S01]  /*5780*/  SYNCS.ARRIVE.TRANS64.RED.A1T0 RZ, [UR7], RZ ;  /* 0x000000ffffff79a7 */ /* 0x000fe20008100407 */
[----:B------:R-:W3:Y:S02]  /*5790*/  SYNCS.PHASECHK.TRANS64.TRYWAIT P2, [UR4+0x100], R12 ;  /* 0x0001000cff0075a7 */ /* 0x000ee40008041104 */
[----:B--23--:R-:W-:Y:S05]  /*57a0*/  @!P2 BRA `(.L_x_106) ;  /* 0x0000004400e8a947 */ /* 0x00cfea0003800000 */
.L_x_216:
[----:B------:R-:W2:Y:S01]  /*57b0*/  LDC.64 R14, c[0x0][0xb10] ;  /* 0x0002c400ff0e7b82 */ /* 0x000ea20000000a00 */
[----:B------:R-:W-:Y:S01]  /*57c0*/  @!P4 R2UR UR8, R21 ;  /* 0x000000001508c2ca */ /* 0x000fe200000e0000 */
[----:B------:R-:W-:Y:S01]  /*57d0*/  VOTEU.ALL UP0, P4 ;  /* 0x0000000000ff7886 */ /* 0x000fe20002000000 */
[----:B------:R-:W-:Y:S01]  /*57e0*/  @!P4 R2UR UR7, R20 ;  /* 0x000000001407c2ca */ /* 0x000fe200000e0000 */
[----:B------:R-:W-:Y:S01]  /*57f0*/  VOTEU.ALL UP1, P4 ;  /* 0x0000000000ff7886 */ /* 0x000fe20002020000 */
[----:B------:R-:W-:Y:S03]  /*5800*/  UMOV UR14, 0x0 ;  /* 0x00000000000e7882 */ /* 0x000fe60000000000 */
[----:B------:R-:W3:Y:S01]  /*5810*/  LDC.64 R10, c[0x0][0xb18] ;  /* 0x0002c600ff0a7b82 */ /* 0x000ee20000000a00 */
[----:B------:R-:W-:Y:S01]  /*5820*/  @!UP0 UIADD3 UR26, UPT, UPT, UR42, 0x20, URZ ;  /* 0x000000202a1a8890 */ /* 0x000fe2000fffe0ff */
[----:B------:R-:W-:Y:S01]  /*5830*/  @P3 SHF.R.U32.HI R33, RZ, 0x10, R29 ;  /* 0x00000010ff213819 */ /* 0x000fe2000001161d */
[----:B------:R-:W-:Y:S01]  /*5840*/  @!UP0 UIADD3 UR24, UPT, UPT, UR4, 0x2200, URZ ;  /* 0x0000220004188890 */ /* 0x000fe2000fffe0ff */
[----:B------:R-:W-:Y:S01]  /*5850*/  VIADD R36, R36, 0x1 ;  /* 0x0000000124247836 */ /* 0x000fe20000000000 */
[----:B------:R-:W-:Y:S03]  /*5860*/  UMOV UR15, 0x10000000 ;  /* 0x10000000000f7882 */ /* 0x000fe60000000000 */
[----:B------:R-:W4:Y:S01]  /*5870*/  @!P1 LDC R0, c[0x0][0xb20] ;  /* 0x0002c800ff009b82 */ /* 0x000f220000000800 */
[----:B------:R-:W-:Y:S01]  /*5880*/  UMOV UR27, UR43 ;  /* 0x0000002b001b7c82 */ /* 0x000fe20008000000 */
[----:B------:R-:W-:Y:S01]  /*5890*/  IMAD.U32 R20, RZ, RZ, UR8 ;  /* 0x00000008ff147e24 */ /* 0x000fe2000f8e00ff */
[----:B------:R-:W-:Y:S05]  /*58a0*/  UMOV UR28, UR36 ;  /* 0x00000024001c7c82 */ /* 0x000fea0008000000 */
[----:B-1----:R-:W1:Y:S01]  /*58b0*/  @!P1 LDC R3, c[0x0][0xb0c] ;  /* 0x0002c300ff039b82 */ /* 0x002e620000000800 */
[----:B------:R-:W-:Y:S01]  /*58c0*/  IMAD.U32 R21, RZ, RZ, UR7 ;  /* 0x00000007ff157e24 */ /* 0x000fe2000f8e00ff */
[----:B------:R-:W-:Y:S01]  /*58d0*/  @!UP0 UIADD3 UR10, UPT, UPT, UR42, 0x60, URZ ;  /* 0x000000602a0a8890 */ /* 0x000fe2000fffe0ff */
[----:B------:R-:W-:Y:S01]  /*58e0*/  @!P4 R2UR UR16, R20 ;  /* 0x000000001410c2ca */ /* 0x000fe200000e0000 */
[----:B------:R-:W-:Y:S01]  /*58f0*/  @!UP0 UIADD3 UR8, UPT, UPT, UR4, 0x2a00, URZ ;  /* 0x00002a0004088890 */ /* 0x000fe2000fffe0ff */
[----:B------:R-:W-:Y:S01]  /*5900*/  @!P4 IMAD.MOV.U32 R20, RZ, RZ, 0x1000 ;  /* 0x00001000ff14c424 */ /* 0x000fe200078e00ff */
[----:B------:R-:W-:Y:S01]  /*5910*/  @!P4 R2UR UR17, R21 ;  /* 0x000000001511c2ca */ /* 0x000fe200000e0000 */
[----:B------:R-:W-:Y:S01]  /*5920*/  VOTEU.ALL UP0, P4 ;  /* 0x0000000000ff7886 */ /* 0x000fe20002000000 */
[----:B------:R-:W-:Y:S01]  /*5930*/  UMOV UR9, UR25 ;  /* 0x0000001900097c82 */ /* 0x000fe20008000000 */
[----:B------:R-:W-:Y:S01]  /*5940*/  UMOV UR11, UR43 ;  /* 0x0000002b000b7c82 */ /* 0x000fe20008000000 */
[----:B------:R-:W-:Y:S01]  /*5950*/  UMOV UR12, UR36 ;  /* 0x00000024000c7c82 */ /* 0x000fe20008000000 */
[----:B------:R-:W-:Y:S08]  /*5960*/  UPRMT UR7, UR37, 0x654, UR25 ;  /* 0x0000065425077896 */ /* 0x000ff00008000019 */
[----:B------:R1:W-:Y:S02]  /*5970*/  @!UP1 UTMALDG.3D [UR24], [UR16], desc[UR14] ;  /* 0x00000e18100095b4 */ /* 0x0003e40008011000 */
[----:B-1----:R-:W-:Y:S01]  /*5980*/  @!P1 ISETP.NE.AND P2, PT, R3, 0x1, PT ;  /* 0x000000010300980c */ /* 0x002fe20003f45270 */
[C---:B--2---:R-:W-:Y:S01]  /*5990*/  @!P1 IMAD.HI.U32 R14, R13.reuse, R14, RZ ;  /* 0x0000000e0d0e9227 */ /* 0x044fe200078e00ff */
[----:B---3--:R-:W-:Y:S01]  /*59a0*/  @!P1 ISETP.NE.AND P0, PT, R10, 0x1, PT ;  /* 0x000000010a00980c */ /* 0x008fe20003f05270 */
[----:B------:R1:W-:Y:S01]  /*59b0*/  @!UP0 UTMALDG.3D [UR8], [UR16], desc[UR14] ;  /* 0x00000e08100085b4 */ /* 0x0003e20008011000 */
[----:B------:R1:W-:Y:S01]  /*59c0*/  @!P4 SYNCS.ARRIVE.TRANS64.RED.A0TR RZ, [UR4+0xe0], R20 ;  /* 0x0000e014ffffc9a7 */ /* 0x0003e20008300404 */
[C---:B------:R-:W-:Y:S01]  /*59d0*/  @!P1 IMAD.HI.U32 R11, R8.reuse, R11, RZ ;  /* 0x0000000b080b9227 */ /* 0x040fe200078e00ff */
[----:B------:R-:W-:Y:S04]  /*59e0*/  @!P1 SHF.R.U32.HI R14, RZ, R15, R14 ;  /* 0x0000000fff0e9219 */ /* 0x000fe8000001160e */
[----:B----4-:R-:W-:Y:S02]  /*59f0*/  @!P1 SHF.R.U32.HI R9, RZ, R0, R11 ;  /* 0x00000000ff099219 */ /* 0x010fe4000001160b */
[----:B------:R-:W-:Y:S02]  /*5a00*/  @!P1 SEL R14, R13, R14, !P2 ;  /* 0x0000000e0d0e9207 */ /* 0x000fe40005000000 */
[----:B------:R-:W-:Y:S05]  /*5a10*/  @!P1 SEL R9, R8, R9, !P0 ;  /* 0x0000000908099207 */ /* 0x000fea0004000000 */
[----:B------:R-:W-:Y:S01]  /*5a20*/  @!P1 IMAD.IADD R0, R9, 0x1, -R14 ;  /* 0x0000000109009824 */ /* 0x000fe200078e0a0e */
[----:B------:R-:W-:Y:S01]  /*5a30*/  SYNCS.ARRIVE.TRANS64.RED.A1T0 RZ, [UR7], RZ ;  /* 0x000000ffffff79a7 */ /* 0x000fe20008100407 */
[----:B------:R-:W-:Y:S02]  /*5a40*/  @!P1 IMAD.IADD R9, R14, 0x1, -R9 ;  /* 0x000000010e099824 */ /* 0x000fe400078e0a09 */
[----:B------:R-:W-:Y:S02]  /*5a50*/  @!P1 IMAD R13, R0, R3, R13 ;  /* 0x00000003000d9224 */ /* 0x000fe400078e020d */
[----:B------:R-:W-:Y:S01]  /*5a60*/  @!P1 IMAD R8, R9, R10, R8 ;  /* 0x0000000a09089224 */ /* 0x000fe200078e0208 */
[----:B------:R-:W2:Y:S02]  /*5a70*/  SYNCS.PHASECHK.TRANS64.TRYWAIT P5, [UR4+0x108], R12 ;  /* 0x0001080cff0075a7 */ /* 0x000ea400080a1104 */
[----:B-12---:R-:W-:Y:S05]  /*5a80*/  @!P5 BRA `(.L_x_107) ;  /* 0x000000440048d947 */ /* 0x006fea0003800000 */
.L_x_218:
[----:B-1----:R-:W-:Y:S01]  /*5a90*/  @!P4 IADD3 R3, P0, PT, R38, 0x580, RZ ;  /* 0x000005802603c810 */ /* 0x002fe20007f1e0ff */
[----:B------:R-:W-:Y:S01]  /*5aa0*/  VOTEU.ALL UP0, P4 ;  /* 0x0000000000ff7886 */ /* 0x000fe20002000000 */
[----:B------:R-:W-:Y:S01]  /*5ab0*/  VOTEU.ALL UP1, P4 ;  /* 0x0000000000ff7886 */ /* 0x000fe20002020000 */
[----:B------:R-:W-:Y:S01]  /*5ac0*/  UMOV UR14, 0x0 ;  /* 0x00000000000e7882 */ /* 0x000fe20000000000 */
[----:B------:R-:W-:Y:S01]  /*5ad0*/  @!P4 R2UR UR8, R3 ;  /* 0x000000000308c2ca */ /* 0x000fe200000e0000 */
[----:B------:R-:W-:Y:S01]  /*5ae0*/  @!P4 IMAD.X R0, RZ, RZ, R39, P0 ;  /* 0x000000ffff00c224 */ /* 0x000fe200000e0627 */
[----:B------:R-:W-:Y:S01]  /*5af0*/  @!UP0 UIADD3 UR17, UPT, UPT, UR4, 0xe8, URZ ;  /* 0x000000e804118890 */ /* 0x000fe2000fffe0ff */
[----:B------:R-:W-:Y:S01]  /*5b00*/  ISETP.NE.AND P0, PT, R36, 0x2, PT ;  /* 0x000000022400780c */ /* 0x000fe20003f05270 */
[----:B------:R-:W-:Y:S01]  /*5b10*/  @!UP0 UIADD3 UR18, UPT, UPT, UR42, 0x30, URZ ;  /* 0x000000302a128890 */ /* 0x000fe2000fffe0ff */
[----:B------:R-:W-:Y:S01]  /*5b20*/  LOP3.LUT R37, R37, 0x1, RZ, 0x3c, !PT ;  /* 0x0000000125257812 */ /* 0x000fe200078e3cff */
[----:B------:R-:W-:Y:S01]  /*5b30*/  @!UP0 UIADD3 UR16, UPT, UPT, UR4, 0x3200, URZ ;  /* 0x0000320004108890 */ /* 0x000fe2000fffe0ff */
[----:B------:R-:W-:Y:S01]  /*5b40*/  @!P4 R2UR UR7, R0 ;  /* 0x000000000007c2ca */ /* 0x000fe200000e0000 */
[----:B------:R-:W-:Y:S01]  /*5b50*/  UMOV UR15, 0x10000000 ;  /* 0x10000000000f7882 */ /* 0x000fe20000000000 */
[----:B------:R-:W-:Y:S01]  /*5b60*/  UMOV UR19, UR43 ;  /* 0x0000002b00137c82 */ /* 0x000fe20008000000 */
[----:B------:R-:W-:Y:S01]  /*5b70*/  UMOV UR20, UR36 ;  /* 0x0000002400147c82 */ /* 0x000fe20008000000 */
[----:B------:R-:W-:Y:S01]  /*5b80*/  @!UP0 UIADD3 UR10, UPT, UPT, UR42, 0x70, URZ ;  /* 0x000000702a0a8890 */ /* 0x000fe2000fffe0ff */
[----:B------:R-:W-:Y:S01]  /*5b90*/  SEL R3, RZ, 0x1, P0 ;  /* 0x00000001ff037807 */ /* 0x000fe20000000000 */
[----:B------:R-:W-:Y:S01]  /*5ba0*/  IMAD.U32 R10, RZ, RZ, UR8 ;  /* 0x00000008ff0a7e24 */ /* 0x000fe2000f8e00ff */
[----:B------:R-:W-:Y:S01]  /*5bb0*/  @!UP0 UIADD3 UR8, UPT, UPT, UR4, 0x3a00, URZ ;  /* 0x00003a0004088890 */ /* 0x000fe2000fffe0ff */
[----:B------:R-:W-:Y:S01]  /*5bc0*/  IMAD.IADD R20, R8, 0x1, R62 ;  /* 0x0000000108147824 */ /* 0x000fe200078e023e */
[----:B------:R-:W-:Y:S01]  /*5bd0*/  VOTEU.ALL UP0, P4 ;  /* 0x0000000000ff7886 */ /* 0x000fe20002000000 */
[----:B------:R-:W-:Y:S01]  /*5be0*/  UMOV UR11, UR43 ;  /* 0x0000002b000b7c82 */ /* 0x000fe20008000000 */
[----:B------:R-:W-:Y:S01]  /*5bf0*/  @!P4 R2UR UR22, R10 ;  /* 0x000000000a16c2ca */ /* 0x000fe200000e0000 */
[----:B------:R-:W-:Y:S01]  /*5c00*/  UMOV UR12, UR36 ;  /* 0x00000024000c7c82 */ /* 0x000fe20008000000 */
[----:B------:R-:W-:Y:S01]  /*5c10*/  IMAD.U32 R11, RZ, RZ, UR7 ;  /* 0x00000007ff0b7e24 */ /* 0x000fe2000f8e00ff */
[----:B------:R-:W-:Y:S01]  /*5c20*/  UMOV UR9, UR17 ;  /* 0x0000001100097c82 */ /* 0x000fe20008000000 */
[----:B------:R-:W-:Y:S01]  /*5c30*/  @P3 R2UR UR36, R33 ;  /* 0x00000000212432ca */ /* 0x000fe200000e0000 */
[----:B------:R-:W-:Y:S01]  /*5c40*/  IMAD.IADD R21, R13, 0x1, R64 ;  /* 0x000000010d157824 */ /* 0x000fe200078e0240 */
[----:B------:R-:W-:Y:S02]  /*5c50*/  LOP3.LUT R34, R34, R3, RZ, 0x3c, !PT ;  /* 0x0000000322227212 */ /* 0x000fe400078e3cff */
[----:B------:R-:W-:Y:S02]  /*5c60*/  @!P4 R2UR UR23, R11 ;  /* 0x000000000b17c2ca */ /* 0x000fe400000e0000 */
[----:B------:R-:W-:Y:S11]  /*5c70*/  SEL R36, R36, RZ, P0 ;  /* 0x000000ff24247207 */ /* 0x000ff60000000000 */
[----:B------:R2:W-:Y:S01]  /*5c80*/  @!UP1 UTMALDG.3D [UR16], [UR22], desc[UR14] ;  /* 0x00000e10160095b4 */ /* 0x0005e20008011000 */
[----:B------:R2:W-:Y:S01]  /*5c90*/  @!UP0 UTMALDG.3D [UR8], [UR22], desc[UR14] ;  /* 0x00000e08160085b4 */ /* 0x0005e20008011000 */
[----:B------:R2:W-:Y:S01]  /*5ca0*/  @!P4 SYNCS.ARRIVE.TRANS64.RED.A0TR RZ, [UR4+0xe8], R27 ;  /* 0x0000e81bffffc9a7 */ /* 0x0005e20008300404 */
[----:B------:R-:W-:Y:S01]  /*5cb0*/  UPLOP3.LUT UP0, UPT, UPT, UPT, UPT, 0x80, 0x8 ;  /* 0x000000000008789c */ /* 0x000fe20003f0f070 */
[----:B------:R-:W-:Y:S01]  /*5cc0*/  SYNCS.ARRIVE.TRANS64.RED.A1T0 RZ, [UR5], RZ ;  /* 0x000000ffffff79a7 */ /* 0x000fe20008100405 */
[----:B------:R-:W-:Y:S09]  /*5cd0*/  @P3 BRA `(.L_x_108) ;  /* 0xfffffff0002c3947 */ /* 0x000ff2000383ffff */
[----:B------:R-:W-:-:S04]  /*5ce0*/  SHF.L.U32 R3, R37, 0x1f, RZ ;  /* 0x0000001f25037819 */ /* 0x000fc800000006ff */
[----:B------:R-:W1:Y:S02]  /*5cf0*/  SYNCS.PHASECHK.TRANS64.TRYWAIT P0, [UR4+0xf0], R3 ;  /* 0x0000f003ff0075a7 */ /* 0x000e640008001104 */
[----:B-1----:R-:W-:Y:S05]  /*5d00*/  @!P0 BRA `(.L_x_109) ;  /* 0x0000004000c08947 */ /* 0x002fea0003800000 */
.L_x_220:
[----:B------:R-:W3:Y:S02]  /*5d10*/  SYNCS.PHASECHK.TRANS64.TRYWAIT P0, [UR4+0xf8], R3 ;  /* 0x0000f803ff0075a7 */ /* 0x000ee40008001104 */
[----:B---3--:R-:W-:Y:S05]  /*5d20*/  @!P0 BRA `(.L_x_110) ;  /* 0x0000004000d08947 */ /* 0x008fea0003800000 */
.L_x_222:
[----:B------:R-:W3:Y:S02]  /*5d30*/  SYNCS.PHASECHK.TRANS64.TRYWAIT P0, [UR4+0x100], R3 ;  /* 0x00010003ff0075a7 */ /* 0x000ee40008001104 */
[----:B---3--:R-:W-:Y:S05]  /*5d40*/  @!P0 BRA `(.L_x_111) ;  /* 0x0000004000e08947 */ /* 0x008fea0003800000 */
.L_x_224:
[----:B-1----:R-:W-:-:S07]  /*5d50*/  MOV R0, UR4 ;  /* 0x0000000400007c02 */ /* 0x002fce0008000f00 */
.L_x_112:
[----:B-1----:R-:W-:-:S04]  /*5d60*/  SHF.L.U32 R3, R37, 0x1f, RZ ;  /* 0x0000001f25037819 */ /* 0x002fc800000006ff */
[----:B------:R1:W3:Y:S03]  /*5d70*/  SYNCS.PHASECHK.TRANS64.TRYWAIT P0, [R0+URZ+0x108], R3 ;  /* 0x00010803000075a7 */ /* 0x0002e600080011ff */
[----:B---3--:R-:W-:Y:S05]  /*5d80*/  @!P0 NANOSLEEP.SYNCS 0x989680 ;  /* 0x009896800000895d */ /* 0x008fea0003900000 */
[----:B------:R-:W3:Y:S02]  /*5d90*/  @!P0 SYNCS.PHASECHK.TRANS64 P0, [R0+URZ+0x108], R3 ;  /* 0x00010803000085a7 */ /* 0x000ee400080010ff */
[----:B--23--:R-:W-:Y:S05]  /*5da0*/  @P0 EXIT ;  /* 0x000000000000094d */ /* 0x00cfea0003800000 */
[----:B------:R-:W-:Y:S05]  /*5db0*/  BRA `(.L_x_112) ;  /* 0xfffffffc00e87947 */ /* 0x000fea000383ffff */
.L_x_97:
[----:B------:R-:W-:-:S06]  /*5dc0*/  UISETP.GE.AND UP0, UPT, UR10, 0x4, UPT ;  /* 0x000000040a00788c */ /* 0x000fcc000bf06270 */
[----:B------:R-:W-:-:S13]  /*5dd0*/  PLOP3.LUT P0, PT, PT, PT, UP0, 0x80, 0x8 ;  /* 0x000000000008781c */ /* 0x000fda0003f0f008 */
[----:B-1----:R-:W-:Y:S05]  /*5de0*/  @!P0 EXIT ;  /* 0x000000000000894d */ /* 0x002fea0003800000 */
[----:B------:R-:W-:Y:S01]  /*5df0*/  BAR.SYNC.DEFER_BLOCKING 0x6, 0xa0 ;  /* 0x0182800000007b1d */ /* 0x000fe20000010000 */
[----:B------:R-:W-:Y:S02]  /*5e00*/  IMAD.SHL.U32 R4, R70, 0x200000, RZ ;  /* 0x0020000046047824 */ /* 0x000fe400078e00ff */
[----:B------:R-:W-:Y:S02]  /*5e10*/  HFMA2 R75, -RZ, RZ, 0, 5.9604644775390625e-08 ;  /* 0x00000001ff4b7431 */ /* 0x000fe400000001ff */
[C---:B------:R-:W-:Y:S01]  /*5e20*/  IMAD.SHL.U32 R69, R76.reuse, 0x10, RZ ;  /* 0x000000104c457824 */ /* 0x040fe200078e00ff */
[----:B------:R-:W-:Y:S01]  /*5e30*/  MOV R73, RZ ;  /* 0x000000ff00497202 */ /* 0x000fe20000000f00 */
[----:B------:R-:W-:Y:S01]  /*5e40*/  IMAD.U32 R33, R76, 0x10000, RZ ;  /* 0x000100004c217824 */ /* 0x000fe200078e00ff */
[----:B------:R-:W-:Y:S01]  /*5e50*/  UMOV UR44, 0x400 ;  /* 0x00000400002c7882 */ /* 0x000fe20000000000 */
[----:B------:R-:W1:Y:S01]  /*5e60*/  LDC R67, c[0x0][0x370] ;  /* 0x0000dc00ff437b82 */ /* 0x000e620000000800 */
[----:B------:R-:W-:Y:S01]  /*5e70*/  ULEA UR44, UR37, UR44, 0x18 ;  /* 0x0000002c252c7291 */ /* 0x000fe2000f8ec0ff */
[----:B------:R-:W-:Y:S01]  /*5e80*/  LOP3.LUT R4, R4, 0x200000, RZ, 0xc0, !PT ;  /* 0x0020000004047812 */ /* 0x000fe200078ec0ff */
[----:B------:R-:W-:Y:S01]  /*5e90*/  IMAD.SHL.U32 R68, R76, 0x2, RZ ;  /* 0x000000024c447824 */ /* 0x000fe200078e00ff */
[C---:B------:R-:W-:Y:S01]  /*5ea0*/  LOP3.LUT R5, R69.reuse, 0x40, RZ, 0xc0, !PT ;  /* 0x0000004045057812 */ /* 0x040fe200078ec0ff */
[----:B------:R-:W-:Y:S01]  /*5eb0*/  IMAD.SHL.U32 R3, R70, 0x200, RZ ;  /* 0x0000020046037824 */ /* 0x000fe200078e00ff */
[----:B------:R-:W-:Y:S01]  /*5ec0*/  LOP3.LUT R2, R69, 0x5b0, RZ, 0xc0, !PT ;  /* 0x000005b045027812 */ /* 0x000fe200078ec0ff */
[----:B------:R-:W-:Y:S01]  /*5ed0*/  UIADD3 UR4, UPT, UPT, UR44, 0x200, URZ ;  /* 0x000002002c047890 */ /* 0x000fe2000fffe0ff */
[----:B------:R-:W2:Y:S01]  /*5ee0*/  LDC R28, c[0x0][0xb0c] ;  /* 0x0002c300ff1c7b82 */ /* 0x000ea20000000800 */
[----:B------:R-:W-:Y:S01]  /*5ef0*/  LOP3.LUT R33, R4, 0x400000, R33, 0xf8, !PT ;  /* 0x0040000004217812 */ /* 0x000fe200078ef821 */
[----:B------:R-:W-:Y:S01]  /*5f00*/  IMAD.MOV.U32 R30, RZ, RZ, RZ ;  /* 0x000000ffff1e7224 */ /* 0x000fe200078e00ff */
[----:B------:R-:W-:Y:S01]  /*5f10*/  LOP3.LUT R68, R5, 0x8, R68, 0xf8, !PT ;  /* 0x0000000805447812 */ /* 0x000fe200078ef844 */
[----:B------:R-:W-:Y:S01]  /*5f20*/  IMAD.MOV.U32 R74, RZ, RZ, RZ ;  /* 0x000000ffff4a7224 */ /* 0x000fe200078e00ff */
[----:B------:R-:W-:Y:S01]  /*5f30*/  LOP3.LUT R3, R2, 0x200, R3, 0xf8, !PT ;  /* 0x0000020002037812 */ /* 0x000fe200078ef803 */
[----:B------:R-:W-:Y:S01]  /*5f40*/  IMAD.MOV.U32 R80, RZ, RZ, RZ ;  /* 0x000000ffff507224 */ /* 0x000fe200078e00ff */
[----:B------:R-:W-:Y:S01]  /*5f50*/  LOP3.LUT P0, RZ, R69, 0x40, RZ, 0xc0, !PT ;  /* 0x0000004045ff7812 */ /* 0x000fe2000780c0ff */
[----:B------:R-:W3:Y:S01]  /*5f60*/  LDC R65, c[0x0][0xb20] ;  /* 0x0002c800ff417b82 */ /* 0x000ee20000000800 */
[----:B------:R-:W4:Y:S01]  /*5f70*/  LDS R0, [UR44+0x1d0] ;  /* 0x0001d02cff007984 */ /* 0x000f220008000800 */
[----:B------:R-:W-:Y:S01]  /*5f80*/  LOP3.LUT R68, R3, R68, RZ, 0xfc, !PT ;  /* 0x0000004403447212 */ /* 0x000fe200078efcff */
[----:B------:R-:W-:Y:S01]  /*5f90*/  IMAD.U32 R71, RZ, RZ, UR4 ;  /* 0x00000004ff477e24 */ /* 0x000fe2000f8e00ff */
[----:B------:R-:W-:Y:S01]  /*5fa0*/  LOP3.LUT R76, R76, 0x60, RZ, 0xc0, !PT ;  /* 0x000000604c4c7812 */ /* 0x000fe200078ec0ff */
[----:B------:R-:W1:Y:S03]  /*5fb0*/  LDCU.64 UR50, c[0x0][0x348] ;  /* 0x00006900ff3277ac */ /* 0x000e660008000a00 */
[----:B------:R-:W1:Y:S01]  /*5fc0*/  LDC R27, c[0x0][0xb30] ;  /* 0x0002cc00ff1b7b82 */ /* 0x000e620000000800 */
[----:B------:R-:W1:Y:S01]  /*5fd0*/  LDCU.64 UR38, c[0x0][0x888] ;  /* 0x00011100ff2677ac */ /* 0x000e620008000a00 */
[----:B------:R-:W-:Y:S01]  /*5fe0*/  UMOV UR45, URZ ;  /* 0x000000ff002d7c82 */ /* 0x000fe20008000000 */
[----:B------:R-:W-:-:S05]  /*5ff0*/  UMOV UR48, URZ ;  /* 0x000000ff00307c82 */ /* 0x000fca0008000000 */
[----:B------:R-:W1:Y:S08]  /*6000*/  LDC.64 R56, c[0x0][0x888] ;  /* 0x00022200ff387b82 */ /* 0x000e700000000a00 */
[----:B------:R-:W1:Y:S08]  /*6010*/  LDC.64 R60, c[0x0][0xb10] ;  /* 0x0002c400ff3c7b82 */ /* 0x000e700000000a00 */
[----:B------:R-:W1:Y:S08]  /*6020*/  LDC.64 R24, c[0x0][0xb18] ;  /* 0x0002c600ff187b82 */ /* 0x000e700000000a00 */
[----:B------:R-:W1:Y:S01]  /*6030*/  LDC.64 R22, c[0x0][0xb28] ;  /* 0x0002ca00ff167b82 */ /* 0x000e620000000a00 */
[----:B----4-:R-:W-:Y:S01]  /*6040*/  IMAD.IADD R33, R0, 0x1, R33 ;  /* 0x0000000100217824 */ /* 0x010fe200078e0221 */
[----:B------:R-:W-:-:S06]  /*6050*/  P2R R0, PR, RZ, 0x1 ;  /* 0x00000001ff007803 */ /* 0x000fcc0000000000 */
[----:B------:R-:W4:Y:S08]  /*6060*/  LDC.64 R58, c[0x0][0x890] ;  /* 0x00022400ff3a7b82 */ /* 0x000f300000000a00 */
[----:B------:R-:W1:Y:S08]  /*6070*/  LDC.64 R54, c[0x0][0x8b0] ;  /* 0x00022c00ff367b82 */ /* 0x000e700000000a00 */
[----:B------:R-:W1:Y:S08]  /*6080*/  LDC.64 R52, c[0x0][0x8a8] ;  /* 0x00022a00ff347b82 */ /* 0x000e700000000a00 */
[----:B--23--:R-:W1:Y:S02]  /*6090*/  LDC R66, c[0x0][0x374] ;  /* 0x0000dd00ff427b82 */ /* 0x00ce640000000800 */
.L_x_156:
[C---:B------:R-:W-:Y:S02]  /*60a0*/  LEA R0, R80.reuse, UR44, 0x3 ;  /* 0x0000002c50007c11 */ /* 0x040fe4000f8e18ff */
[----:B------:R-:W-:Y:S02]  /*60b0*/  SHF.L.U32 R3, R73, 0x1f, RZ ;  /* 0x0000001f49037819 */ /* 0x000fe400000006ff */
[----:B------:R-:W-:Y:S02]  /*60c0*/  LEA R16, R80, UR44, 0x4 ;  /* 0x0000002c50107c11 */ /* 0x000fe4000f8e20ff */
[----:B--2---:R-:W2:Y:S02]  /*60d0*/  SYNCS.PHASECHK.TRANS64.TRYWAIT P0, [R0+URZ+0x120], R3 ;  /* 0x00012003000075a7 */ /* 0x004ea400080011ff */
[----:B--2---:R-:W-:Y:S05]  /*60e0*/  @!P0 BRA `(.L_x_113) ;  /* 0x0000004000108947 */ /* 0x004fea0003800000 */
.L_x_225:
[----:B------:R-:W3:Y:S01]  /*60f0*/  LDC.64 R12, c[0x0][0xb10] ;  /* 0x0002c400ff0c7b82 */ /* 0x000ee20000000a00 */
[----:B------:R-:W4:Y:S01]  /*6100*/  LDS.128 R16, [R16+0x1b0] ;  /* 0x0001b00010107984 */ /* 0x000f220000000c00 */
[----:B-1----:R-:W-:Y:S01]  /*6110*/  ISETP.NE.AND P1, PT, R27, 0x1, PT ;  /* 0x000000011b00780c */ /* 0x002fe20003f25270 */
[----:B--2---:R-:W-:Y:S01]  /*6120*/  VIADD R0, R0, 0x130 ;  /* 0x0000013000007836 */ /* 0x004fe20000000000 */
[----:B------:R-:W-:Y:S04]  /*6130*/  ISETP.GE.AND P0, PT, R26, 0x1, PT ;  /* 0x000000011a00780c */ /* 0x000fe80003f06270 */
[----:B------:R-:W1:Y:S01]  /*6140*/  LDC.64 R10, c[0x0][0xb18] ;  /* 0x0002c600ff0a7b82 */ /* 0x000e620000000a00 */
[----:B------:R-:W-:Y:S01]  /*6150*/  PRMT R0, RZ, 0x654, R0 ;  /* 0x00000654ff007816 */ /* 0x000fe20000000000 */
[----:B------:R-:W-:Y:S01]  /*6160*/  @!PT LDS RZ, [RZ] ;  /* 0x00000000fffff984 */ /* 0x000fe20000000800 */
[----:B------:R-:W-:Y:S01]  /*6170*/  @!PT LDS RZ, [RZ] ;  /* 0x00000000fffff984 */ /* 0x000fe20000000800 */
[----:B------:R-:W-:Y:S01]  /*6180*/  @!PT LDS RZ, [RZ] ;  /* 0x00000000fffff984 */ /* 0x000fe20000000800 */
[----:B------:R-:W-:Y:S01]  /*6190*/  @!PT LDS RZ, [RZ] ;  /* 0x00000000fffff984 */ /* 0x000fe20000000800 */
[----:B------:R2:W-:Y:S06]  /*61a0*/  MEMBAR.ALL.CTA ;  /* 0x0000000000007992 */ /* 0x0005ec0000008000 */
[----:B--2---:R-:W2:Y:S01]  /*61b0*/  FENCE.VIEW.ASYNC.S ;  /* 0x00000000000073c6 */ /* 0x004ea20000000000 */
[----:B------:R-:W1:Y:S08]  /*61c0*/  @!P1 LDC R14, c[0x0][0xb20] ;  /* 0x0002c800ff0e9b82 */ /* 0x000e700000000800 */
[----:B------:R-:W1:Y:S01]  /*61d0*/  @!P1 LDC R9, c[0x0][0xb0c] ;  /* 0x0002c300ff099b82 */ /* 0x000e620000000800 */
[----:B--2---:R2:W-:Y:S01]  /*61e0*/  SYNCS.ARRIVE.TRANS64.RED.A1T0 RZ, [R0+URZ], RZ ;  /* 0x000000ff00ff79a7 */ /* 0x0045e200081004ff */
[----:B----4-:R-:W-:Y:S04]  /*61f0*/  LOP3.LUT P4, RZ, R18, 0x1, RZ, 0xc0, !PT ;  /* 0x0000000112ff7812 */ /* 0x010fe8000788c0ff */
[----:B------:R-:W-:Y:S09]  /*6200*/  P2R R77, PR, RZ, 0x10 ;  /* 0x00000010ff4d7803 */ /* 0x000ff20000000000 */
[----:B------:R-:W-:Y:S02]  /*6210*/  @P4 MOV R31, R16 ;  /* 0x00000010001f4202 */ /* 0x000fe40000000f00 */
[----:B------:R-:W-:Y:S01]  /*6220*/  @P4 LOP3.LUT R29, R17, 0xffff, RZ, 0xc0, !PT ;  /* 0x0000ffff111d4812 */ /* 0x000fe200078ec0ff */
[----:B--23--:R-:W-:Y:S06]  /*6230*/  @!P0 BRA `(.L_x_114) ;  /* 0x0000000000a48947 */ /* 0x00cfec0003800000 */
[----:B------:R-:W-:Y:S01]  /*6240*/  IMAD.HI.U32 R36, R66, R25, RZ ;  /* 0x0000001942247227 */ /* 0x000fe200078e00ff */
[----:B------:R-:W-:Y:S02]  /*6250*/  ISETP.NE.AND P0, PT, R24, 0x1, PT ;  /* 0x000000011800780c */ /* 0x000fe40003f05270 */
[----:B------:R-:W-:Y:S01]  /*6260*/  ISETP.NE.AND P2, PT, R26, 0x1, PT ;  /* 0x000000011a00780c */ /* 0x000fe20003f45270 */
[-C--:B------:R-:W-:Y:S01]  /*6270*/  IMAD.HI.U32 R34, R67, R60.reuse, RZ ;  /* 0x0000003c43227227 */ /* 0x080fe200078e00ff */
[----:B------:R-:W-:Y:S02]  /*6280*/  SHF.R.U32.HI R37, RZ, R65, R36 ;  /* 0x00000041ff257219 */ /* 0x000fe40000011624 */
[----:B------:R-:W-:Y:S01]  /*6290*/  ISETP.NE.AND P3, PT, R28, 0x1, PT ;  /* 0x000000011c00780c */ /* 0x000fe20003f65270 */
[----:B------:R-:W-:Y:S01]  /*62a0*/  IMAD.HI.U32 R40, R29, R25, RZ ;  /* 0x000000191d287227 */ /* 0x000fe200078e00ff */
[----:B------:R-:W-:Y:S02]  /*62b0*/  SHF.R.U32.HI R34, RZ, R61, R34 ;  /* 0x0000003dff227219 */ /* 0x000fe40000011622 */
[----:B------:R-:W-:Y:S01]  /*62c0*/  SEL R3, R66, R37, !P0 ;  /* 0x0000002542037207 */ /* 0x000fe20004000000 */
[----:B------:R-:W-:Y:S01]  /*62d0*/  IMAD.HI.U32 R38, R31, R60, RZ ;  /* 0x0000003c1f267227 */ /* 0x000fe200078e00ff */
[----:B------:R-:W-:Y:S03]  /*62e0*/  SEL R7, R67, R34, !P3 ;  /* 0x0000002243077207 */ /* 0x000fe60005800000 */
[-C--:B------:R-:W-:Y:S01]  /*62f0*/  IMAD.HI.U32 R34, R3, R22.reuse, RZ ;  /* 0x0000001603227227 */ /* 0x080fe200078e00ff */
[----:B------:R-:W-:Y:S03]  /*6300*/  SHF.R.U32.HI R38, RZ, R61, R38 ;  /* 0x0000003dff267219 */ /* 0x000fe60000011626 */
[----:B------:R-:W-:Y:S01]  /*6310*/  IMAD.HI.U32 R36, R7, R22, RZ ;  /* 0x0000001607247227 */ /* 0x000fe200078e00ff */
[----:B------:R-:W-:Y:S02]  /*6320*/  @P2 SHF.R.U32.HI R3, RZ, R23, R34 ;  /* 0x00000017ff032219 */ /* 0x000fe40000011622 */
[----:B------:R-:W-:Y:S02]  /*6330*/  SHF.R.U32.HI R34, RZ, R65, R40 ;  /* 0x00000041ff227219 */ /* 0x000fe40000011628 */
[----:B------:R-:W-:Y:S01]  /*6340*/  @P2 SHF.R.U32.HI R7, RZ, R23, R36 ;  /* 0x00000017ff072219 */ /* 0x000fe20000011624 */
[C---:B------:R-:W-:Y:S01]  /*6350*/  IMAD R2, R26.reuse, R3, RZ ;  /* 0x000000031a027224 */ /* 0x040fe200078e02ff */
[----:B------:R-:W-:Y:S02]  /*6360*/  SEL R5, R29, R34, !P0 ;  /* 0x000000221d057207 */ /* 0x000fe40004000000 */
[----:B------:R-:W-:Y:S01]  /*6370*/  SEL R3, R31, R38, !P3 ;  /* 0x000000261f037207 */ /* 0x000fe20005800000 */
[----:B------:R-:W-:Y:S01]  /*6380*/  IMAD R4, R26, R7, RZ ;  /* 0x000000071a047224 */ /* 0x000fe200078e02ff */
[C---:B------:R-:W-:Y:S01]  /*6390*/  ISETP.GE.AND P0, PT, R5.reuse, R2, PT ;  /* 0x000000020500720c */ /* 0x040fe20003f06270 */
[----:B------:R-:W-:Y:S03]  /*63a0*/  IMAD.HI.U32 R6, R5, R22, RZ ;  /* 0x0000001605067227 */ /* 0x000fe600078e00ff */
[----:B------:R-:W-:Y:S01]  /*63b0*/  ISETP.GE.OR P0, PT, R3, R4, P0 ;  /* 0x000000040300720c */ /* 0x000fe20000706670 */
[----:B------:R-:W-:Y:S01]  /*63c0*/  IMAD.MOV R4, RZ, RZ, -R3 ;  /* 0x000000ffff047224 */ /* 0x000fe200078e0a03 */
[-C--:B------:R-:W-:Y:S03]  /*63d0*/  SHF.R.U32.HI R6, RZ, R23.reuse, R6 ;  /* 0x00000017ff067219 */ /* 0x080fe60000011606 */
[----:B------:R-:W-:Y:S01]  /*63e0*/  IMAD R31, R28, R4, R31 ;  /* 0x000000041c1f7224 */ /* 0x000fe200078e021f */
[----:B------:R-:W-:Y:S05]  /*63f0*/  SEL R15, R5, R6, !P2 ;  /* 0x00000006050f7207 */ /* 0x000fea0005000000 */
[----:B------:R-:W-:Y:S02]  /*6400*/  IMAD.MOV R6, RZ, RZ, -R15 ;  /* 0x000000ffff067224 */ /* 0x000fe400078e0a0f */
[C---:B------:R-:W-:Y:S04]  /*6410*/  @!P0 IMAD.HI.U32 R2, R3.reuse, R22, RZ ;  /* 0x0000001603028227 */ /* 0x040fe800078e00ff */
[----:B------:R-:W-:Y:S01]  /*6420*/  IMAD R6, R26, R6, R5 ;  /* 0x000000061a067224 */ /* 0x000fe200078e0205 */
[----:B------:R-:W-:Y:S04]  /*6430*/  @!P0 SHF.R.U32.HI R2, RZ, R23, R2 ;  /* 0x00000017ff028219 */ /* 0x000fe80000011602 */
[----:B------:R-:W-:Y:S02]  /*6440*/  @!P0 SEL R0, R3, R2, !P2 ;  /* 0x0000000203008207 */ /* 0x000fe40005000000 */
[----:B------:R-:W-:Y:S02]  /*6450*/  IADD3 R2, PT, PT, -R5, RZ, RZ ;  /* 0x000000ff05027210 */ /* 0x000fe40007ffe1ff */
[----:B------:R-:W-:Y:S01]  /*6460*/  @!P0 IADD3 R8, PT, PT, R15, -R0, RZ ;  /* 0x800000000f088210 */ /* 0x000fe20007ffe0ff */
[----:B------:R-:W-:Y:S02]  /*6470*/  @!P0 IMAD R0, R7, R6, R0 ;  /* 0x0000000607008224 */ /* 0x000fe400078e0200 */
[----:B------:R-:W-:Y:S02]  /*6480*/  IMAD R29, R24, R2, R29 ;  /* 0x00000002181d7224 */ /* 0x000fe400078e021d */
[----:B------:R-:W-:Y:S02]  /*6490*/  @!P0 IMAD R5, R8, R26, R3 ;  /* 0x0000001a08058224 */ /* 0x000fe400078e0203 */
[----:B------:R-:W-:Y:S04]  /*64a0*/  @!P0 IMAD.MOV.U32 R3, RZ, RZ, R0 ;  /* 0x000000ffff038224 */ /* 0x000fe800078e0000 */
[----:B------:R-:W-:Y:S02]  /*64b0*/  IMAD R31, R3, R28, R31 ;  /* 0x0000001c031f7224 */ /* 0x000fe400078e021f */
[----:B------:R-:W-:Y:S07]  /*64c0*/  IMAD R29, R5, R24, R29 ;  /* 0x00000018051d7224 */ /* 0x000fee00078e021d */
.L_x_114:
[----:B-1----:R-:W-:Y:S01]  /*64d0*/  @!P1 ISETP.NE.AND P0, PT, R10, 0x1, PT ;  /* 0x000000010a00980c */ /* 0x002fe20003f05270 */
[----:B------:R-:W-:Y:S01]  /*64e0*/  @!P1 IMAD.HI.U32 R3, R29, R11, RZ ;  /* 0x0000000b1d039227 */ /* 0x000fe200078e00ff */
[----:B------:R-:W-:Y:S01]  /*64f0*/  R2UR UR42, R21 ;  /* 0x00000000152a72ca */ /* 0x000fe200000e0000 */
[----:B------:R-:W-:Y:S01]  /*6500*/  BSSY.RECONVERGENT B6, `(.L_x_115) ;  /* 0x0000031000067945 */ /* 0x000fe20003800200 */
[----:B------:R-:W-:Y:S01]  /*6510*/  R2UR UR41, R20 ;  /* 0x00000000142972ca */ /* 0x000fe200000e0000 */
[----:B------:R-:W-:Y:S01]  /*6520*/  @!P1 IMAD.HI.U32 R0, R31, R12, RZ ;  /* 0x0000000c1f009227 */ /* 0x000fe200078e00ff */
[----:B------:R-:W-:Y:S02]  /*6530*/  @!P1 SHF.R.U32.HI R2, RZ, R14, R3 ;  /* 0x0000000eff029219 */ /* 0x000fe40000011603 */
[----:B------:R-:W-:Y:S01]  /*6540*/  @!P1 ISETP.NE.AND P2, PT, R9, 0x1, PT ;  /* 0x000000010900980c */ /* 0x000fe20003f45270 */
[----:B------:R-:W-:Y:S01]  /*6550*/  VIADD R80, R80, 0x1 ;  /* 0x0000000150507836 */ /* 0x000fe20000000000 */
[----:B------:R-:W-:Y:S02]  /*6560*/  @!P1 SEL R2, R29, R2, !P0 ;  /* 0x000000021d029207 */ /* 0x000fe40004000000 */
[----:B------:R-:W-:Y:S02]  /*6570*/  @!P1 SHF.R.U32.HI R0, RZ, R13, R0 ;  /* 0x0000000dff009219 */ /* 0x000fe40000011600 */
[----:B------:R-:W-:Y:S01]  /*6580*/  LOP3.LUT P0, RZ, R71, 0x90, RZ, 0xc0, !PT ;  /* 0x0000009047ff7812 */ /* 0x000fe2000780c0ff */
[----:B------:R-:W-:Y:S01]  /*6590*/  USHF.L.U32 UR42, UR42, 0x6, URZ ;  /* 0x000000062a2a7899 */ /* 0x000fe200080006ff */
[----:B------:R-:W-:Y:S01]  /*65a0*/  @!P1 SEL R3, R31, R0, !P2 ;  /* 0x000000001f039207 */ /* 0x000fe20005000000 */
[----:B------:R-:W-:Y:S01]  /*65b0*/  USHF.L.U32 UR41, UR41, 0x7, URZ ;  /* 0x0000000729297899 */ /* 0x000fe200080006ff */
[----:B------:R-:W-:Y:S03]  /*65c0*/  @P4 SHF.R.U32.HI R72, RZ, 0x10, R17 ;  /* 0x00000010ff484819 */ /* 0x000fe60000011611 */
[----:B------:R-:W-:Y:S02]  /*65d0*/  @!P1 IMAD.IADD R0, R2, 0x1, -R3 ;  /* 0x0000000102009824 */ /* 0x000fe400078e0a03 */
[----:B------:R-:W-:Y:S02]  /*65e0*/  @!P1 IMAD.IADD R2, R3, 0x1, -R2 ;  /* 0x0000000103029824 */ /* 0x000fe400078e0a02 */
[----:B------:R-:W-:Y:S02]  /*65f0*/  @!P1 IMAD R31, R0, R9, R31 ;  /* 0x00000009001f9224 */ /* 0x000fe400078e021f */
[----:B------:R-:W-:Y:S01]  /*6600*/  @!P1 IMAD R29, R2, R10, R29 ;  /* 0x0000000a021d9224 */ /* 0x000fe200078e021d */
[----:B------:R-:W-:Y:S06]  /*6610*/  @!P0 BRA `(.L_x_116) ;  /* 0x00000000007c8947 */ /* 0x000fec0003800000 */
[----:B------:R-:W1:Y:S01]  /*6620*/  LDCU.64 UR8, c[0x4][0x80] ;  /* 0x01001000ff0877ac */ /* 0x000e620008000a00 */
[----:B------:R-:W-:Y:S01]  /*6630*/  MOV R2, 0x0 ;  /* 0x0000000000027802 */ /* 0x000fe20000000f00 */
[----:B------:R-:W-:Y:S02]  /*6640*/  HFMA2 R12, -RZ, RZ, 0, 5.9604644775390625e-08 ;  /* 0x00000001ff0c7431 */ /* 0x000fe400000001ff */
[----:B------:R-:W-:Y:S01]  /*6650*/  IMAD.MOV.U32 R8, RZ, RZ, 0x70 ;  /* 0x00000070ff087424 */ /* 0x000fe200078e00ff */
[----:B------:R2:W3:Y:S01]  /*6660*/  LDC.64 R14, c[0x4][R2] ;  /* 0x01000000020e7b82 */ /* 0x0004e20000000a00 */
[----:B------:R-:W4:Y:S01]  /*6670*/  LDCU.64 UR6, c[0x4][0x88] ;  /* 0x01001100ff0677ac */ /* 0x000f220008000a00 */
[----:B------:R-:W-:Y:S01]  /*6680*/  IMAD.MOV.U32 R13, RZ, RZ, RZ ;  /* 0x000000ffff0d7224 */ /* 0x000fe200078e00ff */
[----:B------:R-:W2:Y:S01]  /*6690*/  LDCU.64 UR4, c[0x4][0x8] ;  /* 0x01000100ff0477ac */ /* 0x000ea20008000a00 */
[----:B-1----:R-:W-:Y:S01]  /*66a0*/  MOV R5, UR9 ;  /* 0x0000000900057c02 */ /* 0x002fe20008000f00 */
[----:B------:R-:W-:Y:S01]  /*66b0*/  IMAD.U32 R4, RZ, RZ, UR8 ;  /* 0x00000008ff047e24 */ /* 0x000fe2000f8e00ff */
[----:B----4-:R-:W-:Y:S01]  /*66c0*/  MOV R7, UR7 ;  /* 0x0000000700077c02 */ /* 0x010fe20008000f00 */
[----:B------:R-:W-:Y:S01]  /*66d0*/  IMAD.U32 R6, RZ, RZ, UR6 ;  /* 0x00000006ff067e24 */ /* 0x000fe2000f8e00ff */
[----:B--2---:R-:W-:Y:S01]  /*66e0*/  MOV R11, UR5 ;  /* 0x00000005000b7c02 */ /* 0x004fe20008000f00 */
[----:B------:R-:W-:Y:S02]  /*66f0*/  IMAD.U32 R10, RZ, RZ, UR4 ;  /* 0x00000004ff0a7e24 */ /* 0x000fe4000f8e00ff */
[----:B------:R-:W-:Y:S07]  /*6700*/  LEPC R20, `(.L_x_117) ;  /* 0x000000001014794e */ /* 0x000fee0000000000 */
[----:B---3-5:R-:W-:Y:S05]  /*6710*/  CALL.ABS.NOINC R14 ;  /* 0x000000000e007343 */ /* 0x028fea0003c00000 */
.L_x_117:
[----:B------:R-:W1:Y:S01]  /*6720*/  LDCU.64 UR8, c[0x4][0x80] ;  /* 0x01001000ff0877ac */ /* 0x000e620008000a00 */
[----:B------:R-:W2:Y:S01]  /*6730*/  LDC.64 R2, c[0x4][R2] ;  /* 0x0100000002027b82 */ /* 0x000ea20000000a00 */
[----:B------:R-:W-:Y:S02]  /*6740*/  HFMA2 R12, -RZ, RZ, 0, 5.9604644775390625e-08 ;  /* 0x00000001ff0c7431 */ /* 0x000fe400000001ff */
[----:B------:R-:W-:Y:S02]  /*6750*/  IMAD.MOV.U32 R8, RZ, RZ, 0x70 ;  /* 0x00000070ff087424 */ /* 0x000fe400078e00ff */
[----:B------:R-:W-:Y:S01]  /*6760*/  IMAD.MOV.U32 R13, RZ, RZ, RZ ;  /* 0x000000ffff0d7224 */ /* 0x000fe200078e00ff */
[----:B------:R-:W3:Y:S01]  /*6770*/  LDCU.64 UR6, c[0x4][0x88] ;  /* 0x01001100ff0677ac */ /* 0x000ee20008000a00 */
[----:B------:R-:W4:Y:S01]  /*6780*/  LDCU.64 UR4, c[0x4][0x8] ;  /* 0x01000100ff0477ac */ /* 0x000f220008000a00 */
[----:B-1----:R-:W-:Y:S02]  /*6790*/  MOV R4, UR8 ;  /* 0x0000000800047c02 */ /* 0x002fe40008000f00 */
[----:B------:R-:W-:Y:S02]  /*67a0*/  MOV R5, UR9 ;  /* 0x0000000900057c02 */ /* 0x000fe40008000f00 */
[----:B---3--:R-:W-:Y:S01]  /*67b0*/  MOV R7, UR7 ;  /* 0x0000000700077c02 */ /* 0x008fe20008000f00 */
[----:B------:R-:W-:Y:S01]  /*67c0*/  IMAD.U32 R6, RZ, RZ, UR6 ;  /* 0x00000006ff067e24 */ /* 0x000fe2000f8e00ff */
[----:B----4-:R-:W-:Y:S01]  /*67d0*/  MOV R11, UR5 ;  /* 0x00000005000b7c02 */ /* 0x010fe20008000f00 */
[----:B------:R-:W-:Y:S02]  /*67e0*/  IMAD.U32 R10, RZ, RZ, UR4 ;  /* 0x00000004ff0a7e24 */ /* 0x000fe4000f8e00ff */
[----:B------:R-:W-:Y:S07]  /*67f0*/  LEPC R20, `(.L_x_116) ;  /* 0x000000001014794e */ /* 0x000fee0000000000 */
[----:B--2---:R-:W-:Y:S05]  /*6800*/  CALL.ABS.NOINC R2 ;  /* 0x0000000002007343 */ /* 0x004fea0003c00000 */
.L_x_116:
[----:B------:R-:W-:Y:S05]  /*6810*/  BSYNC.RECONVERGENT B6 ;  /* 0x0000000000067941 */ /* 0x000fea0003800200 */
.L_x_115:
[C---:B------:R-:W-:Y:S02]  /*6820*/  ISETP.NE.U32.AND P3, PT, R58.reuse, RZ, PT ;  /* 0x000000ff3a00720c */ /* 0x040fe40003f65070 */
[----:B------:R-:W-:Y:S02]  /*6830*/  ISETP.NE.U32.AND P0, PT, RZ, UR38, PT ;  /* 0x00000026ff007c0c */ /* 0x000fe4000bf05070 */
[C---:B------:R-:W-:Y:S02]  /*6840*/  ISETP.NE.AND.EX P3, PT, R59.reuse, RZ, PT, P3 ;  /* 0x000000ff3b00720c */ /* 0x040fe40003f65330 */
[----:B------:R-:W-:Y:S02]  /*6850*/  ISETP.NE.U32.AND P4, PT, R58, RZ, PT ;  /* 0x000000ff3a00720c */ /* 0x000fe40003f85070 */
[----:B------:R-:W-:Y:S02]  /*6860*/  ISETP.NE.AND.EX P0, PT, RZ, UR39, PT, P0 ;  /* 0x00000027ff007c0c */ /* 0x000fe4000bf05300 */
[----:B------:R-:W-:Y:S02]  /*6870*/  ISETP.NE.U32.AND P2, PT, R54, RZ, PT ;  /* 0x000000ff3600720c */ /* 0x000fe40003f45070 */
[----:B------:R-:W-:Y:S02]  /*6880*/  ISETP.NE.U32.AND P1, PT, RZ, UR38, PT ;  /* 0x00000026ff007c0c */ /* 0x000fe4000bf25070 */
[----:B------:R-:W-:Y:S03]  /*6890*/  ISETP.NE.AND.EX P4, PT, R59, RZ, P0, P4 ;  /* 0x000000ff3b00720c */ /* 0x000fe60000785340 */
[----:B------:R-:W-:Y:S10]  /*68a0*/  @!P3 BRA `(.L_x_118) ;  /* 0x00000000002cb947 */ /* 0x000ff40003800000 */
[----:B------:R-:W-:Y:S01]  /*68b0*/  ISETP.NE.U32.AND P0, PT, R56, RZ, PT ;  /* 0x000000ff3800720c */ /* 0x000fe20003f05070 */
[----:B------:R-:W-:Y:S03]  /*68c0*/  IMAD.MOV.U32 R63, RZ, RZ, 0x1 ;  /* 0x00000001ff3f7424 */ /* 0x000fe600078e00ff */
[----:B------:R-:W-:Y:S11]  /*68d0*/  ISETP.NE.AND.EX P0, PT, R57, RZ, PT, P0 ;  /* 0x000000ff3900720c */ /* 0x000ff60003f05300 */
[----:B------:R-:W-:Y:S02]  /*68e0*/  @!UPT UIADD3 URZ, UPT, UPT, URZ, URZ, URZ ;  /* 0x000000fffffff290 */ /* 0x000fe4000fffe0ff */
[----:B------:R-:W1:Y:S01]  /*68f0*/  @P0 LDC.64 R2, c[0x0][0x888] ;  /* 0x00022200ff020b82 */ /* 0x000e620000000a00 */
[----:B------:R-:W-:Y:S04]  /*6900*/  @P0 IMAD R0, R58, UR36, RZ ;  /* 0x000000243a000c24 */ /* 0x000fe8000f8e02ff */
[----:B-1----:R-:W-:Y:S04]  /*6910*/  @P0 IMAD.WIDE R2, R0, 0x4, R2 ;  /* 0x0000000400020825 */ /* 0x002fe800078e0202 */
[----:B------:R-:W-:Y:S01]  /*6920*/  HFMA2 R0, -RZ, RZ, 0, 5.9604644775390625e-08 ;  /* 0x00000001ff007431 */ /* 0x000fe200000001ff */
[----:B-----5:R1:W5:Y:S04]  /*6930*/  @P0 LDG.E R35, desc[UR46][R2.64] ;  /* 0x0000002e02230981 */ /* 0x020368000c1e1900 */
[----:B------:R-:W-:Y:S01]  /*6940*/  @!P0 PRMT R63, R0, 0x7610, R63 ;  /* 0x00007610003f8816 */ /* 0x000fe2000000003f */
[----:B-1----:R-:W2:Y:S06]  /*6950*/  @!P0 LDC R35, c[0x0][0x880] ;  /* 0x00022000ff238b82 */ /* 0x002eac0000000800 */
.L_x_118:
[----:B------:R-:W-:Y:S02]  /*6960*/  ISETP.NE.AND.EX P2, PT, R55, RZ, PT, P2 ;  /* 0x000000ff3700720c */ /* 0x000fe40003f45320 */
[----:B------:R-:W-:Y:S02]  /*6970*/  PLOP3.LUT P0, PT, PT, PT, PT, 0x8, 0x80 ;  /* 0x000000000080781c */ /* 0x000fe40003f0e170 */
[----:B------:R-:W-:Y:S02]  /*6980*/  ISETP.NE.AND.EX P1, PT, RZ, UR39, PT, P1 ;  /* 0x00000027ff007c0c */ /* 0x000fe4000bf25310 */
[----:B------:R-:W-:Y:S07]  /*6990*/  @!P4 PLOP3.LUT P0, PT, P3, PT, PT, 0x80, 0x8 ;  /* 0x000000000008c81c */ /* 0x000fee0001f0f070 */
[----:B------:R-:W-:Y:S06]  /*69a0*/  @!P2 BRA `(.L_x_119) ;  /* 0x000000000020a947 */ /* 0x000fec0003800000 */
[----:B------:R-:W-:Y:S04]  /*69b0*/  ISETP.NE.U32.AND P2, PT, R52, RZ, PT ;  /* 0x000000ff3400720c */ /* 0x000fe80003f45070 */
[----:B------:R-:W-:Y:S11]  /*69c0*/  ISETP.NE.AND.EX P2, PT, R53, RZ, PT, P2 ;  /* 0x000000ff3500720c */ /* 0x000ff60003f45320 */
[----:B------:R-:W-:Y:S02]  /*69d0*/  @!UPT UIADD3 URZ, UPT, UPT, URZ, URZ, URZ ;  /* 0x000000fffffff290 */ /* 0x000fe4000fffe0ff */
[----:B------:R-:W1:Y:S01]  /*69e0*/  @P2 LDC.64 R2, c[0x0][0x8a8] ;  /* 0x00022a00ff022b82 */ /* 0x000e620000000a00 */
[----:B------:R-:W-:Y:S04]  /*69f0*/  @P2 IMAD R0, R54, UR36, RZ ;  /* 0x0000002436002c24 */ /* 0x000fe8000f8e02ff */
[----:B-1----:R-:W-:Y:S05]  /*6a00*/  @P2 IMAD.WIDE R2, R0, 0x4, R2 ;  /* 0x0000000400022825 */ /* 0x002fea00078e0202 */
[----:B-----5:R1:W5:Y:S02]  /*6a10*/  @P2 LDG.E R32, desc[UR46][R2.64] ;  /* 0x0000002e02202981 */ /* 0x020364000c1e1900 */
[----:B-1----:R-:W3:Y:S02]  /*6a20*/  @!P2 LDC R32, c[0x0][0x8a0] ;  /* 0x00022800ff20ab82 */ /* 0x002ee40000000800 */
.L_x_119:
[----:B--2--5:R-:W-:Y:S01]  /*6a30*/  FSETP.NEU.AND P2, PT, R35, RZ, PT ;  /* 0x000000ff2300720b */ /* 0x024fe20003f4d000 */
[----:B------:R-:W-:Y:S01]  /*6a40*/  IMAD.SHL.U32 R81, R68, 0x2, RZ ;  /* 0x0000000244517824 */ /* 0x000fe200078e00ff */
[----:B------:R-:W-:Y:S01]  /*6a50*/  SEL R5, RZ, 0xffffffff, P1 ;  /* 0xffffffffff057807 */ /* 0x000fe20000800000 */
[----:B------:R-:W-:Y:S01]  /*6a60*/  BSSY B1, `(.L_x_120) ;  /* 0x0000033000017945 */ /* 0x000fe20003800000 */
[----:B------:R-:W-:Y:S01]  /*6a70*/  @!P4 LOP3.LUT P1, RZ, R63, 0xff, RZ, 0xc0, !PT ;  /* 0x000000ff3fffc812 */ /* 0x000fe2000782c0ff */
[----:B------:R-:W-:Y:S01]  /*6a80*/  IMAD.MOV.U32 R39, RZ, RZ, 0x1 ;  /* 0x00000001ff277424 */ /* 0x000fe200078e00ff */
[----:B------:R-:W-:Y:S01]  /*6a90*/  @!P4 SEL R0, RZ, 0xffffffff, P2 ;  /* 0xffffffffff00c807 */ /* 0x000fe20001000000 */
[C---:B------:R-:W-:Y:S01]  /*6aa0*/  IMAD R34, R30.reuse, 0x40, R33 ;  /* 0x000000401e227824 */ /* 0x040fe200078e0221 */
[----:B------:R-:W-:Y:S01]  /*6ab0*/  LOP3.LUT R75, R75, 0x1, RZ, 0x3c, !PT ;  /* 0x000000014b4b7812 */ /* 0x000fe200078e3cff */
[----:B------:R-:W-:Y:S01]  /*6ac0*/  IMAD.MOV.U32 R38, RZ, RZ, RZ ;  /* 0x000000ffff267224 */ /* 0x000fe200078e00ff */
[----:B------:R-:W-:Y:S02]  /*6ad0*/  @P0 SEL R0, R5, R0, !P1 ;  /* 0x0000000005000207 */ /* 0x000fe40004800000 */
[----:B------:R-:W-:Y:S02]  /*6ae0*/  CS2R R50, SRZ ;  /* 0x0000000000327805 */ /* 0x000fe4000001ff00 */
[----:B------:R-:W-:Y:S02]  /*6af0*/  LEA R78, R30, UR44, 0x3 ;  /* 0x0000002c1e4e7c11 */ /* 0x000fe4000f8e18ff */
[----:B------:R-:W-:Y:S02]  /*6b00*/  CS2R R48, SRZ ;  /* 0x0000000000307805 */ /* 0x000fe4000001ff00 */
[----:B------:R-:W-:Y:S02]  /*6b10*/  @!P4 LOP3.LUT R0, R0, 0x1, RZ, 0xc0, !PT ;  /* 0x000000010000c812 */ /* 0x000fe400078ec0ff */
[----:B------:R-:W-:Y:S02]  /*6b20*/  CS2R R42, SRZ ;  /* 0x00000000002a7805 */ /* 0x000fe4000001ff00 */
[----:B------:R-:W-:Y:S02]  /*6b30*/  SHF.L.U32 R3, R74, 0x1f, RZ ;  /* 0x0000001f4a037819 */ /* 0x000fe400000006ff */
[----:B------:R-:W-:Y:S02]  /*6b40*/  CS2R R40, SRZ ;  /* 0x0000000000287805 */ /* 0x000fe4000001ff00 */
[----:B------:R-:W-:Y:S01]  /*6b50*/  ISETP.NE.U32.OR P6, PT, R0, 0x1, P4 ;  /* 0x000000010000780c */ /* 0x000fe200027c5470 */
[----:B------:R-:W-:Y:S01]  /*6b60*/  VIADD R86, R81, UR44 ;  /* 0x0000002c51567c36 */ /* 0x000fe20008000000 */
[----:B------:R-:W-:Y:S02]  /*6b70*/  SEL R0, RZ, 0xffffffff, P2 ;  /* 0xffffffffff007807 */ /* 0x000fe40001000000 */
[----:B------:R-:W-:Y:S02]  /*6b80*/  LOP3.LUT P2, R79, R63, 0xff, RZ, 0xc0, !PT ;  /* 0x000000ff3f4f7812 */ /* 0x000fe4000784c0ff */
[----:B------:R-:W-:Y:S02]  /*6b90*/  P2R R82, PR, RZ, 0x40 ;  /* 0x00000040ff527803 */ /* 0x000fe40000000000 */
[----:B------:R-:W-:Y:S04]  /*6ba0*/  @P3 SEL R0, R5, R0, !P2 ;  /* 0x0000000005003207 */ /* 0x000fe80005000000 */
[----:B------:R-:W-:Y:S02]  /*6bb0*/  LOP3.LUT R0, R0, 0x1, RZ, 0xc0, !PT ;  /* 0x0000000100007812 */ /* 0x000fe400078ec0ff */
[----:B------:R-:W-:Y:S02]  /*6bc0*/  @P6 SHF.L.U32 R2, R75, 0x1f, RZ ;  /* 0x0000001f4b026819 */ /* 0x000fe400000006ff */
[----:B------:R-:W-:Y:S02]  /*6bd0*/  ISETP.NE.U32.AND P5, PT, R0, 0x1, PT ;  /* 0x000000010000780c */ /* 0x000fe40003fa5070 */
[----:B------:R-:W1:Y:S02]  /*6be0*/  @P6 SYNCS.PHASECHK.TRANS64.TRYWAIT P1, [UR44+0xd0], R2 ;  /* 0x0000d002ff0065a7 */ /* 0x000e64000802112c */
[----:B------:R-:W-:Y:S01]  /*6bf0*/  P2R R84, PR, RZ, 0x20 ;  /* 0x00000020ff547803 */ /* 0x000fe20000000000 */
[----:B------:R2:W4:Y:S01]  /*6c00*/  SYNCS.PHASECHK.TRANS64.TRYWAIT P0, [R78+URZ+0x140], R3 ;  /* 0x000140034e0075a7 */ /* 0x00052200080011ff */
[----:B-1----:R-:W-:Y:S01]  /*6c10*/  @P6 SEL R39, RZ, 0x1, !P1 ;  /* 0x00000001ff276807 */ /* 0x002fe20004800000 */
[----:B--2---:R-:W-:Y:S06]  /*6c20*/  @!P6 BRA `(.L_x_121) ;  /* 0x000000000058e947 */ /* 0x004fec0003800000 */
[C---:B------:R-:W-:Y:S01]  /*6c30*/  VIADD R0, R86.reuse, 0x200 ;  /* 0x0000020056007836 */ /* 0x040fe20000000000 */
[----:B------:R-:W-:Y:S01]  /*6c40*/  LOP3.LUT P6, RZ, R69, 0x40, RZ, 0xc0, !PT ;  /* 0x0000004045ff7812 */ /* 0x000fe200078cc0ff */
[----:B------:R-:W-:Y:S01]  /*6c50*/  BSSY B0, `(.L_x_122) ;  /* 0x000000e000007945 */ /* 0x000fe20003800000 */
[----:B------:R-:W-:Y:S01]  /*6c60*/  ISETP.NE.AND P2, PT, R39, RZ, PT ;  /* 0x000000ff2700720c */ /* 0x000fe20003f45270 */
[----:B------:R-:W-:Y:S01]  /*6c70*/  @P5 VIADD R2, R86, 0x210 ;  /* 0x0000021056025836 */ /* 0x000fe20000000000 */
[----:B------:R-:W-:Y:S01]  /*6c80*/  PLOP3.LUT P1, PT, PT, PT, PT, 0x8, 0x80 ;  /* 0x000000000080781c */ /* 0x000fe20003f2e170 */
[----:B------:R-:W-:Y:S01]  /*6c90*/  IMAD.MOV.U32 R51, RZ, RZ, RZ ;  /* 0x000000ffff337224 */ /* 0x000fe200078e00ff */
[----:B------:R-:W-:Y:S02]  /*6ca0*/  @P5 PLOP3.LUT P1, PT, P6, PT, PT, 0x80, 0x8 ;  /* 0x000000000008581c */ /* 0x000fe4000372f070 */
[----:B------:R-:W-:Y:S02]  /*6cb0*/  CS2R R48, SRZ ;  /* 0x0000000000307805 */ /* 0x000fe4000001ff00 */
[----:B------:R-:W-:Y:S02]  /*6cc0*/  CS2R R42, SRZ ;  /* 0x00000000002a7805 */ /* 0x000fe4000001ff00 */
[----:B------:R-:W-:Y:S07]  /*6cd0*/  CS2R R40, SRZ ;  /* 0x0000000000287805 */ /* 0x000fee000001ff00 */
[----:B------:R-:W-:Y:S01]  /*6ce0*/  @P1 VIADD R2, R0, 0xfffffff0 ;  /* 0xfffffff000021836 */ /* 0x000fe20000000000 */
[----:B------:R-:W-:Y:S06]  /*6cf0*/  @P2 BRA `(.L_x_123) ;  /* 0x00000000000c2947 */ /* 0x000fec0003800000 */
[----:B------:R-:W-:Y:S04]  /*6d00*/  SHF.L.U32 R5, R75, 0x1f, RZ ;  /* 0x0000001f4b057819 */ /* 0x000fe800000006ff */
[----:B------:R-:W1:Y:S02]  /*6d10*/  SYNCS.PHASECHK.TRANS64.TRYWAIT P1, [UR44+0xd0], R5 ;  /* 0x0000d005ff0075a7 */ /* 0x000e64000802112c */
[----:B-1----:R-:W-:Y:S05]  /*6d20*/  @!P1 BRA `(.L_x_124) ;  /* 0x0000003400149947 */ /* 0x002fea0003800000 */
.L_x_123:
[----:B------:R-:W-:Y:S05]  /*6d30*/  BSYNC B0 ;  /* 0x0000000000007941 */ /* 0x000fea0003800000 */
.L_x_122:
[----:B------:R-:W-:Y:S01]  /*6d40*/  ISETP.NE.AND P1, PT, R84, RZ, PT ;  /* 0x000000ff5400720c */ /* 0x000fe20003f25270 */
[----:B------:R-:W-:Y:S11]  /*6d50*/  HFMA2 R38, -RZ, RZ, 0, 5.9604644775390625e-08 ;  /* 0x00000001ff267431 */ /* 0x000ff600000001ff */
[----:B------:R-:W-:Y:S01]  /*6d60*/  @!UPT UIADD3 URZ, UPT, UPT, URZ, URZ, URZ ;  /* 0x000000fffffff290 */ /* 0x000fe2000fffe0ff */
[----:B------:R2:W1:Y:S04]  /*6d70*/  @P1 LDS.128 R48, [R2] ;  /* 0x0000000002301984 */ /* 0x0004680000000c00 */
[----:B------:R2:W1:Y:S02]  /*6d80*/  @P1 LDS.128 R40, [R81+UR44+0x200] ;  /* 0x0002002c51281984 */ /* 0x0004640008000c00 */
.L_x_121:
[----:B------:R-:W-:Y:S05]  /*6d90*/  BSYNC B1 ;  /* 0x0000000000017941 */ /* 0x000fea0003800000 */
.L_x_120:
[----:B-1----:R-:W-:Y:S04]  /*6da0*/  SHF.R.U32.HI R5, RZ, 0x15, R34 ;  /* 0x00000015ff057819 */ /* 0x002fe80000011622 */
[----:B------:R-:W-:Y:S01]  /*6db0*/  LOP3.LUT P1, RZ, R5, 0x3, R70, 0x48, !PT ;  /* 0x0000000305ff7812 */ /* 0x000fe20007824846 */
[----:B------:R-:W-:Y:S01]  /*6dc0*/  @!UPT UIADD3 URZ, UPT, UPT, URZ, URZ, URZ ;  /* 0x000000fffffff290 */ /* 0x000fe2000fffe0ff */
[----:B----4-:R-:W-:Y:S11]  /*6dd0*/  @P0 BRA `(.L_x_125) ;  /* 0x0000000000080947 */ /* 0x010ff60003800000 */
[----:B------:R-:W1:Y:S02]  /*6de0*/  SYNCS.PHASECHK.TRANS64.TRYWAIT P0, [R78+URZ+0x140], R3 ;  /* 0x000140034e0075a7 */ /* 0x000e6400080011ff */
[----:B-1----:R-:W-:Y:S05]  /*6df0*/  @!P0 BRA `(.L_x_126) ;  /* 0x0000003000f88947 */ /* 0x002fea0003800000 */
.L_x_125:
[----:B------:R-:W-:Y:S05]  /*6e00*/  @!P1 BRA `(.L_x_127) ;  /* 0x0000000000409947 */ /* 0x000fea0003800000 */
[----:B------:R-:W4:Y:S01]  /*6e10*/  LDCU.64 UR8, c[0x4][0x70] ;  /* 0x01000e00ff0877ac */ /* 0x000f220008000a00 */
[----:B-1----:R-:W-:Y:S01]  /*6e20*/  MOV R3, 0x0 ;  /* 0x0000000000037802 */ /* 0x002fe20000000f00 */
[----:B------:R-:W-:Y:S02]  /*6e30*/  HFMA2 R12, -RZ, RZ, 0, 5.9604644775390625e-08 ;  /* 0x00000001ff0c7431 */ /* 0x000fe400000001ff */
[----:B------:R-:W-:Y:S02]  /*6e40*/  IMAD.MOV.U32 R8, RZ, RZ, 0x192 ;  /* 0x00000192ff087424 */ /* 0x000fe400078e00ff */
[----:B------:R-:W-:Y:S01]  /*6e50*/  IMAD.MOV.U32 R13, RZ, RZ, RZ ;  /* 0x000000ffff0d7224 */ /* 0x000fe200078e00ff */
[----:B------:R-:W1:Y:S01]  /*6e60*/  LDCU.64 UR6, c[0x4][0x78] ;  /* 0x01000f00ff0677ac */ /* 0x000e620008000a00 */
[----:B--2---:R-:W2:Y:S01]  /*6e70*/  LDC.64 R2, c[0x4][R3] ;  /* 0x0100000003027b82 */ /* 0x004ea20000000a00 */
[----:B------:R-:W5:Y:S01]  /*6e80*/  LDCU.64 UR4, c[0x4][0x10] ;  /* 0x01000200ff0477ac */ /* 0x000f620008000a00 */
[----:B----4-:R-:W-:Y:S01]  /*6e90*/  MOV R5, UR9 ;  /* 0x0000000900057c02 */ /* 0x010fe20008000f00 */
[----:B------:R-:W-:Y:S01]  /*6ea0*/  IMAD.U32 R4, RZ, RZ, UR8 ;  /* 0x00000008ff047e24 */ /* 0x000fe2000f8e00ff */
[----:B-1----:R-:W-:Y:S01]  /*6eb0*/  MOV R7, UR7 ;  /* 0x0000000700077c02 */ /* 0x002fe20008000f00 */
[----:B------:R-:W-:Y:S01]  /*6ec0*/  IMAD.U32 R6, RZ, RZ, UR6 ;  /* 0x00000006ff067e24 */ /* 0x000fe2000f8e00ff */
[----:B-----5:R-:W-:Y:S01]  /*6ed0*/  MOV R11, UR5 ;  /* 0x00000005000b7c02 */ /* 0x020fe20008000f00 */
[----:B------:R-:W-:Y:S02]  /*6ee0*/  IMAD.U32 R10, RZ, RZ, UR4 ;  /* 0x00000004ff0a7e24 */ /* 0x000fe4000f8e00ff */
[----:B------:R-:W-:Y:S07]  /*6ef0*/  LEPC R20, `(.L_x_127) ;  /* 0x000000001014794e */ /* 0x000fee0000000000 */
[----:B--23--:R-:W-:Y:S05]  /*6f00*/  CALL.ABS.NOINC R2 ;  /* 0x0000000002007343 */ /* 0x00cfea0003c00000 */
.L_x_127:
[----:B------:R-:W-:Y:S05]  /*6f10*/  WARPSYNC.ALL ;  /* 0x0000000000007948 */ /* 0x000fea0003800000 */
[----:B------:R-:W-:Y:S01]  /*6f20*/  R2UR UR4, R34 ;  /* 0x00000000220472ca */ /* 0x000fe200000e0000 */
[--C-:B------:R-:W-:Y:S01]  /*6f30*/  HADD2.F32 R20, -RZ, R40.reuse.H0_H0 ;  /* 0x20000028ff147230 */ /* 0x100fe20000004100 */
[----:B------:R-:W-:Y:S01]  /*6f40*/  MOV R85, 0x10 ;  /* 0x0000001000557802 */ /* 0x000fe20000000f00 */
[----:B------:R-:W-:Y:S01]  /*6f50*/  HADD2.F32 R21, -RZ, R40.H1_H1 ;  /* 0x30000028ff157230 */ /* 0x000fe20000004100 */
[----:B------:R-:W-:Y:S01]  /*6f60*/  LOP3.LUT P6, RZ, R69, 0x40, RZ, 0xc0, !PT ;  /* 0x0000004045ff7812 */ /* 0x000fe200078cc0ff */
[----:B------:R-:W-:Y:S01]  /*6f70*/  HADD2.F32 R36, -RZ, R41.H1_H1 ;  /* 0x30000029ff247230 */ /* 0x000fe20000004100 */
[----:B------:R-:W-:Y:S01]  /*6f80*/  ISETP.NE.AND P0, PT, R76, RZ, PT ;  /* 0x000000ff4c00720c */ /* 0x000fe20003f05270 */
[----:B------:R-:W-:Y:S01]  /*6f90*/  HADD2.F32 R37, -RZ, R43.H0_H0 ;  /* 0x2000002bff257230 */ /* 0x000fe20000004100 */
[----:B------:R-:W-:Y:S01]  /*6fa0*/  SEL R85, R85, 0xfffffff0, !P6 ;  /* 0xfffffff055557807 */ /* 0x000fe20007000000 */
[----:B------:R-:W-:Y:S03]  /*6fb0*/  BSSY.RECONVERGENT B0, `(.L_x_128) ;  /* 0x000004f000007945 */ /* 0x000fe60003800200 */
[----:B------:R-:W-:Y:S01]  /*6fc0*/  IADD3 R83, PT, PT, R86, R85, RZ ;  /* 0x0000005556537210 */ /* 0x000fe20007ffe0ff */
[----:B------:R-:W3:Y:S02]  /*6fd0*/  LDTM.x16 R4, tmem[UR4] ;  /* 0x00000004000479ee */ /* 0x000ee40008240000 */
[C---:B---3--:R-:W-:Y:S01]  /*6fe0*/  FMUL R0, R32.reuse, R4 ;  /* 0x0000000420007220 */ /* 0x048fe20000400000 */
[C---:B--2---:R-:W-:Y:S01]  /*6ff0*/  FMUL R2, R32.reuse, R5 ;  /* 0x0000000520027220 */ /* 0x044fe20000400000 */
[C---:B-1----:R-:W-:Y:S01]  /*7000*/  FMUL R3, R32.reuse, R6 ;  /* 0x0000000620037220 */ /* 0x042fe20000400000 */
[C---:B------:R-:W-:Y:S01]  /*7010*/  FMUL R7, R32.reuse, R7 ;  /* 0x0000000720077220 */ /* 0x040fe20000400000 */
[C---:B------:R-:W-:Y:S01]  /*7020*/  FFMA R0, R35.reuse, R20, R0 ;  /* 0x0000001423007223 */ /* 0x040fe20000000000 */
[----:B------:R-:W-:Y:S02]  /*7030*/  HADD2.F32 R20, -RZ, R41.H0_H0 ;  /* 0x20000029ff147230 */ /* 0x000fe40000004100 */
[C---:B------:R-:W-:Y:S01]  /*7040*/  FFMA R2, R35.reuse, R21, R2 ;  /* 0x0000001523027223 */ /* 0x040fe20000000002 */
[--C-:B------:R-:W-:Y:S02]  /*7050*/  HADD2.F32 R21, -RZ, R42.reuse.H0_H0 ;  /* 0x2000002aff157230 */ /* 0x100fe40000004100 */
[C---:B------:R-:W-:Y:S01]  /*7060*/  FMUL R4, R32.reuse, R8 ;  /* 0x0000000820047220 */ /* 0x040fe20000400000 */
[C---:B------:R-:W-:Y:S01]  /*7070*/  FMUL R5, R32.reuse, R9 ;  /* 0x0000000920057220 */ /* 0x040fe20000400000 */
[C---:B------:R-:W-:Y:S01]  /*7080*/  FFMA R3, R35.reuse, R20, R3 ;  /* 0x0000001423037223 */ /* 0x040fe20000000003 */
[----:B------:R-:W-:Y:S02]  /*7090*/  HADD2.F32 R20, -RZ, R42.H1_H1 ;  /* 0x3000002aff147230 */ /* 0x000fe40000004100 */
[C---:B------:R-:W-:Y:S01]  /*70a0*/  FFMA R7, R35.reuse, R36, R7 ;  /* 0x0000002423077223 */ /* 0x040fe20000000007 */
[C---:B------:R-:W-:Y:S01]  /*70b0*/  FMUL R6, R32.reuse, R10 ;  /* 0x0000000a20067220 */ /* 0x040fe20000400000 */
[----:B------:R-:W-:Y:S02]  /*70c0*/  HADD2.F32 R36, -RZ, R43.H1_H1 ;  /* 0x3000002bff247230 */ /* 0x000fe40000004100 */
[C---:B------:R-:W-:Y:S01]  /*70d0*/  FMUL R11, R32.reuse, R11 ;  /* 0x0000000b200b7220 */ /* 0x040fe20000400000 */
[C---:B------:R-:W-:Y:S01]  /*70e0*/  FFMA R4, R35.reuse, R21, R4 ;  /* 0x0000001523047223 */ /* 0x040fe20000000004 */
[C---:B------:R-:W-:Y:S01]  /*70f0*/  FFMA R5, R35.reuse, R20, R5 ;  /* 0x0000001423057223 */ /* 0x040fe20000000005 */
[C---:B------:R-:W-:Y:S01]  /*7100*/  FFMA R6, R35.reuse, R37, R6 ;  /* 0x0000002523067223 */ /* 0x040fe20000000006 */
[--C-:B------:R-:W-:Y:S02]  /*7110*/  HADD2.F32 R20, -RZ, R48.reuse.H0_H0 ;  /* 0x20000030ff147230 */ /* 0x100fe40000004100 */
[C---:B------:R-:W-:Y:S01]  /*7120*/  FFMA R11, R35.reuse, R36, R11 ;  /* 0x00000024230b7223 */ /* 0x040fe2000000000b */
[C---:B------:R-:W-:Y:S01]  /*7130*/  FMUL R8, R32.reuse, R12 ;  /* 0x0000000c20087220 */ /* 0x040fe20000400000 */
[----:B------:R-:W-:Y:S02]  /*7140*/  HADD2.F32 R36, -RZ, R48.H1_H1 ;  /* 0x30000030ff247230 */ /* 0x000fe40000004100 */
[C---:B------:R-:W-:Y:S01]  /*7150*/  FMUL R9, R32.reuse, R13 ;  /* 0x0000000d20097220 */ /* 0x040fe20000400000 */
[--C-:B------:R-:W-:Y:S02]  /*7160*/  HADD2.F32 R21, -RZ, R49.reuse.H0_H0 ;  /* 0x20000031ff157230 */ /* 0x100fe40000004100 */
[C---:B------:R-:W-:Y:S01]  /*7170*/  FMUL R10, R32.reuse, R14 ;  /* 0x0000000e200a7220 */ /* 0x040fe20000400000 */
[C---:B------:R-:W-:Y:S01]  /*7180*/  FFMA R8, R35.reuse, R20, R8 ;  /* 0x0000001423087223 */ /* 0x040fe20000000008 */
[----:B------:R-:W-:Y:S02]  /*7190*/  HADD2.F32 R20, -RZ, R49.H1_H1 ;  /* 0x30000031ff147230 */ /* 0x000fe40000004100 */
[C---:B------:R-:W-:Y:S01]  /*71a0*/  FFMA R9, R35.reuse, R36, R9 ;  /* 0x0000002423097223 */ /* 0x040fe20000000009 */
[C---:B------:R-:W-:Y:S01]  /*71b0*/  FMUL R15, R32.reuse, R15 ;  /* 0x0000000f200f7220 */ /* 0x040fe20000400000 */
[C---:B------:R-:W-:Y:S01]  /*71c0*/  FFMA R10, R35.reuse, R21, R10 ;  /* 0x00000015230a7223 */ /* 0x040fe2000000000a */
[--C-:B------:R-:W-:Y:S02]  /*71d0*/  HADD2.F32 R21, -RZ, R50.reuse.H0_H0 ;  /* 0x20000032ff157230 */ /* 0x100fe40000004100 */
[C---:B------:R-:W-:Y:S01]  /*71e0*/  FMUL R12, R32.reuse, R16 ;  /* 0x00000010200c7220 */ /* 0x040fe20000400000 */
[----:B------:R-:W-:Y:S02]  /*71f0*/  HADD2.F32 R36, -RZ, R50.H1_H1 ;  /* 0x30000032ff247230 */ /* 0x000fe40000004100 */
[C---:B------:R-:W-:Y:S01]  /*7200*/  FFMA R15, R35.reuse, R20, R15 ;  /* 0x00000014230f7223 */ /* 0x040fe2000000000f */
[C---:B------:R-:W-:Y:S01]  /*7210*/  FMUL R13, R32.reuse, R17 ;  /* 0x00000011200d7220 */ /* 0x040fe20000400000 */
[--C-:B------:R-:W-:Y:S02]  /*7220*/  HADD2.F32 R37, -RZ, R51.reuse.H0_H0 ;  /* 0x20000033ff257230 */ /* 0x100fe40000004100 */
[C---:B------:R-:W-:Y:S01]  /*7230*/  FMUL R14, R32.reuse, R18 ;  /* 0x00000012200e7220 */ /* 0x040fe20000400000 */
[----:B------:R-:W-:Y:S02]  /*7240*/  HADD2.F32 R20, -RZ, R51.H1_H1 ;  /* 0x30000033ff147230 */ /* 0x000fe40000004100 */
[----:B------:R-:W-:Y:S01]  /*7250*/  FMUL R19, R32, R19 ;  /* 0x0000001320137220 */ /* 0x000fe20000400000 */
[----:B------:R-:W-:Y:S01]  /*7260*/  F2FP.F16.F32.PACK_AB R44, R2, R0 ;  /* 0x00000000022c723e */ /* 0x000fe200000000ff */
[----:B------:R-:W-:Y:S01]  /*7270*/  FFMA R12, R35, R21, R12 ;  /* 0x00000015230c7223 */ /* 0x000fe2000000000c */
[----:B------:R-:W-:Y:S01]  /*7280*/  F2FP.F16.F32.PACK_AB R45, R7, R3 ;  /* 0x00000003072d723e */ /* 0x000fe200000000ff */
[----:B------:R-:W-:Y:S01]  /*7290*/  FFMA R13, R35, R36, R13 ;  /* 0x00000024230d7223 */ /* 0x000fe2000000000d */
[----:B------:R-:W-:Y:S01]  /*72a0*/  F2FP.F16.F32.PACK_AB R46, R5, R4 ;  /* 0x00000004052e723e */ /* 0x000fe200000000ff */
[----:B------:R-:W-:Y:S01]  /*72b0*/  FFMA R14, R35, R37, R14 ;  /* 0x00000025230e7223 */ /* 0x000fe2000000000e */
[----:B------:R-:W-:Y:S01]  /*72c0*/  F2FP.F16.F32.PACK_AB R47, R11, R6 ;  /* 0x000000060b2f723e */ /* 0x000fe200000000ff */
[----:B------:R-:W-:Y:S01]  /*72d0*/  FFMA R19, R35, R20, R19 ;  /* 0x0000001423137223 */ /* 0x000fe20000000013 */
[----:B------:R-:W-:Y:S02]  /*72e0*/  F2FP.F16.F32.PACK_AB R88, R9, R8 ;  /* 0x000000080958723e */ /* 0x000fe400000000ff */
[----:B------:R-:W-:Y:S01]  /*72f0*/  F2FP.F16.F32.PACK_AB R89, R15, R10 ;  /* 0x0000000a0f59723e */ /* 0x000fe200000000ff */
[----:B------:R1:W-:Y:S01]  /*7300*/  STS.128 [R81+UR44+0x200], R44 ;  /* 0x0002002c51007988 */ /* 0x0003e20008000c2c */
[----:B------:R-:W-:Y:S02]  /*7310*/  F2FP.F16.F32.PACK_AB R90, R13, R12 ;  /* 0x0000000c0d5a723e */ /* 0x000fe400000000ff */
[----:B------:R-:W-:Y:S05]  /*7320*/  F2FP.F16.F32.PACK_AB R91, R19, R14 ;  /* 0x0000000e135b723e */ /* 0x000fea00000000ff */
[----:B------:R1:W-:Y:S01]  /*7330*/  STS.128 [R83+0x200], R88 ;  /* 0x0002005853007388 */ /* 0x0003e20000000c00 */
[----:B------:R-:W-:Y:S01]  /*7340*/  @!PT LDS RZ, [RZ] ;  /* 0x00000000fffff984 */ /* 0x000fe20000000800 */
[----:B------:R-:W-:Y:S01]  /*7350*/  @!PT LDS RZ, [RZ] ;  /* 0x00000000fffff984 */ /* 0x000fe20000000800 */
[----:B------:R-:W-:Y:S01]  /*7360*/  @!PT LDS RZ, [RZ] ;  /* 0x00000000fffff984 */ /* 0x000fe20000000800 */
[----:B------:R-:W-:Y:S01]  /*7370*/  @!PT LDS RZ, [RZ] ;  /* 0x00000000fffff984 */ /* 0x000fe20000000800 */
[----:B------:R2:W-:Y:S07]  /*7380*/  MEMBAR.ALL.CTA ;  /* 0x0000000000007992 */ /* 0x0005ee0000008000 */
[----:B--2---:R-:W2:Y:S02]  /*7390*/  FENCE.VIEW.ASYNC.S ;  /* 0x00000000000073c6 */ /* 0x004ea40000000000 */
[----:B--2---:R-:W-:Y:S06]  /*73a0*/  BAR.SYNC.DEFER_BLOCKING 0x1, 0x80 ;  /* 0x0042000000007b1d */ /* 0x004fec0000010000 */
[----:B------:R-:W-:Y:S05]  /*73b0*/  @P0 BRA `(.L_x_129) ;  /* 0x0000000000380947 */ /* 0x000fea0003800000 */
[----:B------:R-:W-:Y:S02]  /*73c0*/  UIADD3 UR4, UPT, UPT, UR44, 0x200, URZ ;  /* 0x000002002c047890 */ /* 0x000fe4000fffe0ff */
[----:B------:R-:W-:Y:S01]  /*73d0*/  UIADD3 UR8, UP0, UPT, UR50, 0x680, URZ ;  /* 0x0000068032087890 */ /* 0x000fe2000ff1e0ff */
[----:B------:R-:W-:Y:S01]  /*73e0*/  UMOV UR43, UR36 ;  /* 0x00000024002b7c82 */ /* 0x000fe20008000000 */
[----:B------:R-:W-:Y:S02]  /*73f0*/  UIADD3 UR5, UPT, UPT, UR41, 0x40, URZ ;  /* 0x0000004029057890 */ /* 0x000fe4000fffe0ff */
[----:B------:R-:W-:Y:S01]  /*7400*/  MOV R71, UR4 ;  /* 0x0000000400477c02 */ /* 0x000fe20008000f00 */
[----:B------:R-:W-:Y:S02]  /*7410*/  UIADD3.X UR9, UPT, UPT, URZ, UR51, URZ, UP0, !UPT ;  /* 0x00000033ff097290 */ /* 0x000fe400087fe4ff */
[----:B------:R-:W-:Y:S01]  /*7420*/  UIADD3 UR4, UPT, UPT, UR44, 0xa00, URZ ;  /* 0x00000a002c047890 */ /* 0x000fe2000fffe0ff */
[----:B------:R-:W-:Y:S01]  /*7430*/  R2UR UR40, R71 ;  /* 0x00000000472872ca */ /* 0x000fe200000e0000 */
[----:B------:R-:W-:Y:S01]  /*7440*/  UMOV UR6, UR42 ;  /* 0x0000002a00067c82 */ /* 0x000fe20008000000 */
[----:B------:R-:W-:Y:S11]  /*7450*/  UMOV UR7, UR36 ;  /* 0x0000002400077c82 */ /* 0x000ff60008000000 */
[----:B------:R2:W-:Y:S01]  /*7460*/  UTMASTG.3D [UR40], [UR8] ;  /* 0x00000028080073b5 */ /* 0x0005e20008010000 */
[----:B------:R2:W-:Y:S01]  /*7470*/  UTMASTG.3D [UR4], [UR8] ;  /* 0x00000004080073b5 */ /* 0x0005e20008010000 */
[----:B------:R0:W-:Y:S01]  /*7480*/  UTMACMDFLUSH ;  /* 0x00000000000079b7 */ /* 0x0001e20000000000 */
[----:B--2---:R-:W-:Y:S04]  /*7490*/  DEPBAR.LE SB0, 0x1 ;  /* 0x000080400000791a */ /* 0x004fe80000000000 */
.L_x_129:
[----:B------:R-:W-:Y:S05]  /*74a0*/  BSYNC.RECONVERGENT B0 ;  /* 0x0000000000007941 */ /* 0x000fea0003800200 */
.L_x_128:
[----:B------:R-:W-:Y:S01]  /*74b0*/  BAR.SYNC.DEFER_BLOCKING 0x1, 0x80 ;  /* 0x0042000000007b1d */ /* 0x000fe20000010000 */
[----:B------:R-:W-:Y:S01]  /*74c0*/  ISETP.NE.AND P1, PT, R82, RZ, PT ;  /* 0x000000ff5200720c */ /* 0x000fe20003f25270 */
[----:B------:R-:W-:Y:S01]  /*74d0*/  UISETP.NE.AND UP0, UPT, UR45, URZ, UPT ;  /* 0x000000ff2d00728c */ /* 0x000fe2000bf05270 */
[----:B------:R-:W-:Y:S11]  /*74e0*/  LEA R3, R38, UR44, 0x3 ;  /* 0x0000002c26037c11 */ /* 0x000ff6000f8e18ff */
[----:B------:R-:W-:Y:S01]  /*74f0*/  @P1 SHF.L.U32 R2, R75, 0x1f, RZ ;  /* 0x0000001f4b021819 */ /* 0x000fe200000006ff */
[----:B------:R-:W-:Y:S06]  /*7500*/  BRA.U !UP0, `(.L_x_130) ;  /* 0x0000000108247547 */ /* 0x000fec000b800000 */
[----:B------:R-:W-:Y:S01]  /*7510*/  IMAD.U32 R5, RZ, RZ, UR48 ;  /* 0x00000030ff057e24 */ /* 0x000fe2000f8e00ff */
[----:B------:R-:W-:Y:S01]  /*7520*/  MOV R0, UR37 ;  /* 0x0000002500007c02 */ /* 0x000fe20008000f00 */
[----:B------:R-:W-:Y:S03]  /*7530*/  UIADD3 UR48, UPT, UPT, UR48, 0x1, URZ ;  /* 0x0000000130307890 */ /* 0x000fe6000fffe0ff */
[----:B------:R-:W-:Y:S01]  /*7540*/  @P1 LEA R5, R5, UR44, 0x3 ;  /* 0x0000002c05051c11 */ /* 0x000fe2000f8e18ff */
[----:B------:R-:W-:Y:S04]  /*7550*/  UISETP.NE.AND UP0, UPT, UR48, 0x4, UPT ;  /* 0x000000043000788c */ /* 0x000fe8000bf05270 */
[----:B------:R-:W-:Y:S01]  /*7560*/  @P1 VIADD R5, R5, 0xf0 ;  /* 0x000000f005051836 */ /* 0x000fe20000000000 */
[----:B------:R-:W-:Y:S04]  /*7570*/  USEL UR48, UR48, URZ, UP0 ;  /* 0x000000ff30307287 */ /* 0x000fe80008000000 */
[----:B------:R-:W-:Y:S04]  /*7580*/  @P1 PRMT R0, R0, 0x654, R5 ;  /* 0x0000065400001816 */ /* 0x000fe80000000005 */
[----:B------:R2:W-:Y:S04]  /*7590*/  @P1 SYNCS.ARRIVE.TRANS64.RED.A1T0 RZ, [R0+URZ], RZ ;  /* 0x000000ff00ff19a7 */ /* 0x0005e800081004ff */
.L_x_130:
[----:B------:R-:W3:Y:S01]  /*75a0*/  @P1 SYNCS.PHASECHK.TRANS64.TRYWAIT P0, [R3+URZ+0xd0], R2 ;  /* 0x0000d002030015a7 */ /* 0x000ee200080011ff */
[----:B------:R-:W-:Y:S01]  /*75b0*/  BSSY B1, `(.L_x_131) ;  /* 0x0000012000017945 */ /* 0x000fe20003800000 */
[----:B---3--:R-:W-:Y:S03]  /*75c0*/  @P1 SEL R39, RZ, 0x1, !P0 ;  /* 0x00000001ff271807 */ /* 0x008fe60004000000 */
[----:B------:R-:W-:Y:S05]  /*75d0*/  @!P1 BRA `(.L_x_132) ;  /* 0x00000000003c9947 */ /* 0x000fea0003800000 */
[----:B------:R-:W-:Y:S01]  /*75e0*/  ISETP.NE.AND P1, PT, R84, RZ, PT ;  /* 0x000000ff5400720c */ /* 0x000fe20003f25270 */
[----:B------:R-:W-:Y:S01]  /*75f0*/  BSSY B0, `(.L_x_133) ;  /* 0x0000009000007945 */ /* 0x000fe20003800000 */
[----:B------:R-:W-:Y:S11]  /*7600*/  ISETP.NE.AND P0, PT, R39, RZ, PT ;  /* 0x000000ff2700720c */ /* 0x000ff60003f05270 */
[----:B------:R-:W-:Y:S05]  /*7610*/  @P1 IMAD R4, R38, 0x1000, R81 ;  /* 0x0000100026041824 */ /* 0x000fea00078e0251 */
[----:B------:R-:W-:Y:S05]  /*7620*/  @P1 IADD3 R2, PT, PT, R4, UR44, RZ ;  /* 0x0000002c04021c10 */ /* 0x000fea000fffe0ff */
[----:B------:R-:W-:Y:S01]  /*7630*/  @P1 IMAD.IADD R2, R85, 0x1, R2 ;  /* 0x0000000155021824 */ /* 0x000fe200078e0202 */
[----:B------:R-:W-:Y:S06]  /*7640*/  @P0 BRA `(.L_x_134) ;  /* 0x00000000000c0947 */ /* 0x000fec0003800000 */
[----:B--2---:R-:W-:Y:S04]  /*7650*/  SHF.L.U32 R0, R75, 0x1f, RZ ;  /* 0x0000001f4b007819 */ /* 0x004fe800000006ff */
[----:B------:R-:W2:Y:S02]  /*7660*/  SYNCS.PHASECHK.TRANS64.TRYWAIT P0, [R3+URZ+0xd0], R0 ;  /* 0x0000d000030075a7 */ /* 0x000ea400080011ff */
[----:B--2---:R-:W-:Y:S05]  /*7670*/  @!P0 BRA `(.L_x_135) ;  /* 0x0000002800ec8947 */ /* 0x004fea0003800000 */
.L_x_134:
[----:B------:R-:W-:Y:S05]  /*7680*/  BSYNC B0 ;  /* 0x0000000000007941 */ /* 0x000fea0003800000 */
.L_x_133:
[----:B------:R-:W-:Y:S02]  /*7690*/  ISETP.NE.AND P0, PT, R84, RZ, PT ;  /* 0x000000ff5400720c */ /* 0x000fe40003f05270 */
[----:B------:R-:W-:Y:S11]  /*76a0*/  IADD3 R38, PT, PT, R38, 0x1, RZ ;  /* 0x0000000126267810 */ /* 0x000ff60007ffe0ff */
[----:B------:R3:W4:Y:S04]  /*76b0*/  @P0 LDS.128 R40, [R4+UR44+0x200] ;  /* 0x0002002c04280984 */ /* 0x0007280008000c00 */
[----:B------:R3:W1:Y:S02]  /*76c0*/  @P0 LDS.128 R48, [R2+0x200] ;  /* 0x0002000002300984 */ /* 0x0006640000000c00 */
.L_x_132:
[----:B------:R-:W-:Y:S05]  /*76d0*/  BSYNC B1 ;  /* 0x0000000000017941 */ /* 0x000fea0003800000 */
.L_x_131:
[----:B--2---:R-:W-:Y:S05]  /*76e0*/  VIADD R3, R34, 0x10 ;  /* 0x0000001022037836 */ /* 0x004fea0000000000 */
[----:B------:R-:W-:Y:S04]  /*76f0*/  SHF.R.U32.HI R3, RZ, 0x15, R3 ;  /* 0x00000015ff037819 */ /* 0x000fe80000011603 */
[----:B------:R-:W-:Y:S11]  /*7700*/  LOP3.LUT P0, RZ, R3, 0x3, R70, 0x48, !PT ;  /* 0x0000000303ff7812 */ /* 0x000ff60007804846 */
[----:B------:R-:W-:Y:S02]  /*7710*/  @!UPT UIADD3 URZ, UPT, UPT, URZ, URZ, URZ ;  /* 0x000000fffffff290 */ /* 0x000fe4000fffe0ff */
[----:B------:R-:W-:Y:S05]  /*7720*/  @!P0 BRA `(.L_x_136) ;  /* 0x0000000000408947 */ /* 0x000fea0003800000 */
[----:B------:R-:W2:Y:S01]  /*7730*/  LDCU.64 UR8, c[0x4][0x70] ;  /* 0x01000e00ff0877ac */ /* 0x000ea20008000a00 */
[----:B------:R-:W-:Y:S01]  /*7740*/  MOV R3, 0x0 ;  /* 0x0000000000037802 */ /* 0x000fe20000000f00 */
[----:B------:R-:W-:Y:S02]  /*7750*/  HFMA2 R12, -RZ, RZ, 0, 5.9604644775390625e-08 ;  /* 0x00000001ff0c7431 */ /* 0x000fe400000001ff */
[----:B------:R-:W-:Y:S02]  /*7760*/  IMAD.MOV.U32 R8, RZ, RZ, 0x192 ;  /* 0x00000192ff087424 */ /* 0x000fe400078e00ff */
[----:B------:R-:W-:Y:S01]  /*7770*/  IMAD.MOV.U32 R13, RZ, RZ, RZ ;  /* 0x000000ffff0d7224 */ /* 0x000fe200078e00ff */
[----:B------:R-:W5:Y:S01]  /*7780*/  LDCU.64 UR6, c[0x4][0x78] ;  /* 0x01000f00ff0677ac */ /* 0x000f620008000a00 */
[----:B---3--:R-:W3:Y:S01]  /*7790*/  LDC.64 R2, c[0x4][R3] ;  /* 0x0100000003027b82 */ /* 0x008ee20000000a00 */
[----:B------:R-:W4:Y:S01]  /*77a0*/  LDCU.64 UR4, c[0x4][0x10] ;  /* 0x01000200ff0477ac */ /* 0x000f220008000a00 */
[----:B--2---:R-:W-:Y:S01]  /*77b0*/  MOV R5, UR9 ;  /* 0x0000000900057c02 */ /* 0x004fe20008000f00 */
[----:B------:R-:W-:Y:S01]  /*77c0*/  IMAD.U32 R4, RZ, RZ, UR8 ;  /* 0x00000008ff047e24 */ /* 0x000fe2000f8e00ff */
[----:B-----5:R-:W-:Y:S01]  /*77d0*/  MOV R7, UR7 ;  /* 0x0000000700077c02 */ /* 0x020fe20008000f00 */
[----:B------:R-:W-:Y:S01]  /*77e0*/  IMAD.U32 R6, RZ, RZ, UR6 ;  /* 0x00000006ff067e24 */ /* 0x000fe2000f8e00ff */
[----:B----4-:R-:W-:Y:S01]  /*77f0*/  MOV R11, UR5 ;  /* 0x00000005000b7c02 */ /* 0x010fe20008000f00 */
[----:B------:R-:W-:Y:S02]  /*7800*/  IMAD.U32 R10, RZ, RZ, UR4 ;  /* 0x00000004ff0a7e24 */ /* 0x000fe4000f8e00ff */
[----:B------:R-:W-:Y:S07]  /*7810*/  LEPC R20, `(.L_x_136) ;  /* 0x000000001014794e */ /* 0x000fee0000000000 */
[----:B-1-3--:R-:W-:Y:S05]  /*7820*/  CALL.ABS.NOINC R2 ;  /* 0x0000000002007343 */ /* 0x00afea0003c00000 */
.L_x_136:
[----:B------:R-:W-:Y:S01]  /*7830*/  ISETP.NE.AND P6, PT, R82, RZ, PT ;  /* 0x000000ff5200720c */ /* 0x000fe20003fc5270 */
[----:B------:R-:W-:Y:S05]  /*7840*/  WARPSYNC.ALL ;  /* 0x0000000000007948 */ /* 0x000fea0003800000 */
[----:B------:R-:W-:Y:S01]  /*7850*/  R2UR UR4, R34 ;  /* 0x00000000220472ca */ /* 0x000fe200000e0000 */
[--C-:B----4-:R-:W-:Y:S01]  /*7860*/  HADD2.F32 R20, -RZ, R40.reuse.H0_H0 ;  /* 0x20000028ff147230 */ /* 0x110fe20000004100 */
[----:B------:R-:W-:Y:S01]  /*7870*/  ISETP.NE.AND P0, PT, R76, RZ, PT ;  /* 0x000000ff4c00720c */ /* 0x000fe20003f05270 */
[----:B------:R-:W-:Y:S01]  /*7880*/  HADD2.F32 R21, -RZ, R40.H1_H1 ;  /* 0x30000028ff157230 */ /* 0x000fe20000004100 */
[----:B------:R-:W-:Y:S01]  /*7890*/  MOV R86, UR48 ;  /* 0x0000003000567c02 */ /* 0x000fe20008000f00 */
[--C-:B------:R-:W-:Y:S01]  /*78a0*/  HADD2.F32 R36, -RZ, R41.reuse.H1_H1 ;  /* 0x30000029ff247230 */ /* 0x100fe20000004100 */
[----:B------:R-:W-:Y:S01]  /*78b0*/  MOV R87, UR37 ;  /* 0x0000002500577c02 */ /* 0x000fe20008000f00 */
[----:B-1----:R-:W-:Y:S01]  /*78c0*/  HADD2.F32 R37, -RZ, R48.H0_H0 ;  /* 0x20000030ff257230 */ /* 0x002fe20000004100 */
[----:B------:R-:W-:Y:S01]  /*78d0*/  @P6 LEA R86, R86, UR44, 0x3 ;  /* 0x0000002c56566c11 */ /* 0x000fe2000f8e18ff */
[----:B------:R-:W-:Y:S01]  /*78e0*/  BSSY.RECONVERGENT B0, `(.L_x_137) ;  /* 0x0000052000007945 */ /* 0x000fe20003800200 */
[----:B------:R-:W-:Y:S02]  /*78f0*/  @P6 SHF.L.U32 R92, R75, 0x1f, RZ ;  /* 0x0000001f4b5c6819 */ /* 0x000fe400000006ff */
[----:B------:R-:W-:Y:S01]  /*7900*/  @P6 IADD3 R86, PT, PT, R86, 0xf0, RZ ;  /* 0x000000f056566810 */ /* 0x000fe20007ffe0ff */
[----:B---3--:R-:W1:Y:S03]  /*7910*/  LDTM.x16 R4, tmem[UR4+0x10] ;  /* 0x00001004000479ee */ /* 0x008e660008240000 */
[----:B------:R-:W-:Y:S02]  /*7920*/  @P6 PRMT R86, R87, 0x654, R86 ;  /* 0x0000065457566816 */ /* 0x000fe40000000056 */
[----:B------:R-:W-:Y:S01]  /*7930*/  LEA R87, R38, UR44, 0x3 ;  /* 0x0000002c26577c11 */ /* 0x000fe2000f8e18ff */
[C---:B-1----:R-:W-:Y:S01]  /*7940*/  FMUL R0, R32.reuse, R4 ;  /* 0x0000000420007220 */ /* 0x042fe20000400000 */
[C---:B------:R-:W-:Y:S01]  /*7950*/  FMUL R2, R32.reuse, R5 ;  /* 0x0000000520027220 */ /* 0x040fe20000400000 */
[C---:B------:R-:W-:Y:S01]  /*7960*/  FMUL R3, R32.reuse, R6 ;  /* 0x0000000620037220 */ /* 0x040fe20000400000 */
[C---:B------:R-:W-:Y:S01]  /*7970*/  FMUL R7, R32.reuse, R7 ;  /* 0x0000000720077220 */ /* 0x040fe20000400000 */
[C---:B------:R-:W-:Y:S01]  /*7980*/  FFMA R0, R35.reuse, R20, R0 ;  /* 0x0000001423007223 */ /* 0x040fe20000000000 */
[----:B------:R-:W-:Y:S02]  /*7990*/  HADD2.F32 R20, -RZ, R41.H0_H0 ;  /* 0x20000029ff147230 */ /* 0x000fe40000004100 */
[C---:B------:R-:W-:Y:S01]  /*79a0*/  FFMA R2, R35.reuse, R21, R2 ;  /* 0x0000001523027223 */ /* 0x040fe20000000002 */
[C---:B------:R-:W-:Y:S01]  /*79b0*/  FMUL R4, R32.reuse, R8 ;  /* 0x0000000820047220 */ /* 0x040fe20000400000 */
[C---:B------:R-:W-:Y:S01]  /*79c0*/  FMUL R5, R32.reuse, R9 ;  /* 0x0000000920057220 */ /* 0x040fe20000400000 */
[--C-:B------:R-:W-:Y:S02]  /*79d0*/  HADD2.F32 R21, -RZ, R43.reuse.H0_H0 ;  /* 0x2000002bff157230 */ /* 0x100fe40000004100 */
[C---:B------:R-:W-:Y:S01]  /*79e0*/  FFMA R3, R35.reuse, R20, R3 ;  /* 0x0000001423037223 */ /* 0x040fe20000000003 */
[--C-:B------:R-:W-:Y:S02]  /*79f0*/  HADD2.F32 R20, -RZ, R42.reuse.H0_H0 ;  /* 0x2000002aff147230 */ /* 0x100fe40000004100 */
[C---:B------:R-:W-:Y:S01]  /*7a00*/  FFMA R7, R35.reuse, R36, R7 ;  /* 0x0000002423077223 */ /* 0x040fe20000000007 */
[C---:B------:R-:W-:Y:S01]  /*7a10*/  FMUL R6, R32.reuse, R10 ;  /* 0x0000000a20067220 */ /* 0x040fe20000400000 */
[----:B------:R-:W-:Y:S02]  /*7a20*/  HADD2.F32 R36, -RZ, R43.H1_H1 ;  /* 0x3000002bff247230 */ /* 0x000fe40000004100 */
[C---:B------:R-:W-:Y:S01]  /*7a30*/  FMUL R11, R32.reuse, R11 ;  /* 0x0000000b200b7220 */ /* 0x040fe20000400000 */
[C---:B------:R-:W-:Y:S01]  /*7a40*/  FFMA R4, R35.reuse, R20, R4 ;  /* 0x0000001423047223 */ /* 0x040fe20000000004 */
[----:B------:R-:W-:Y:S02]  /*7a50*/  HADD2.F32 R20, -RZ, R42.H1_H1 ;  /* 0x3000002aff147230 */ /* 0x000fe40000004100 */
[C---:B------:R-:W-:Y:S01]  /*7a60*/  FMUL R8, R32.reuse, R12 ;  /* 0x0000000c20087220 */ /* 0x040fe20000400000 */
[C---:B------:R-:W-:Y:S01]  /*7a70*/  FMUL R9, R32.reuse, R13 ;  /* 0x0000000d20097220 */ /* 0x040fe20000400000 */
[C---:B------:R-:W-:Y:S01]  /*7a80*/  FMUL R10, R32.reuse, R14 ;  /* 0x0000000e200a7220 */ /* 0x040fe20000400000 */
[C---:B------:R-:W-:Y:S01]  /*7a90*/  FMUL R15, R32.reuse, R15 ;  /* 0x0000000f200f7220 */ /* 0x040fe20000400000 */
[C---:B------:R-:W-:Y:S01]  /*7aa0*/  FFMA R5, R35.reuse, R20, R5 ;  /* 0x0000001423057223 */ /* 0x040fe20000000005 */
[----:B------:R-:W-:Y:S02]  /*7ab0*/  HADD2.F32 R20, -RZ, R48.H1_H1 ;  /* 0x30000030ff147230 */ /* 0x000fe40000004100 */
[C---:B------:R-:W-:Y:S01]  /*7ac0*/  FFMA R6, R35.reuse, R21, R6 ;  /* 0x0000001523067223 */ /* 0x040fe20000000006 */
[C---:B------:R-:W-:Y:S01]  /*7ad0*/  FFMA R11, R35.reuse, R36, R11 ;  /* 0x00000024230b7223 */ /* 0x040fe2000000000b */
[C---:B------:R-:W-:Y:S01]  /*7ae0*/  FFMA R8, R35.reuse, R37, R8 ;  /* 0x0000002523087223 */ /* 0x040fe20000000008 */
[--C-:B------:R-:W-:Y:S02]  /*7af0*/  HADD2.F32 R21, -RZ, R49.reuse.H0_H0 ;  /* 0x20000031ff157230 */ /* 0x100fe40000004100 */
[C---:B------:R-:W-:Y:S01]  /*7b00*/  FFMA R9, R35.reuse, R20, R9 ;  /* 0x0000001423097223 */ /* 0x040fe20000000009 */
[----:B------:R-:W-:Y:S02]  /*7b10*/  HADD2.F32 R20, -RZ, R49.H1_H1 ;  /* 0x30000031ff147230 */ /* 0x000fe40000004100 */
[C---:B------:R-:W-:Y:S01]  /*7b20*/  FMUL R12, R32.reuse, R16 ;  /* 0x00000010200c7220 */ /* 0x040fe20000400000 */
[C---:B------:R-:W-:Y:S01]  /*7b30*/  FMUL R13, R32.reuse, R17 ;  /* 0x00000011200d7220 */ /* 0x040fe20000400000 */
[C---:B------:R-:W-:Y:S01]  /*7b40*/  FFMA R10, R35.reuse, R21, R10 ;  /* 0x00000015230a7223 */ /* 0x040fe2000000000a */
[--C-:B------:R-:W-:Y:S02]  /*7b50*/  HADD2.F32 R21, -RZ, R50.reuse.H0_H0 ;  /* 0x20000032ff157230 */ /* 0x100fe40000004100 */
[C---:B------:R-:W-:Y:S01]  /*7b60*/  FFMA R15, R35.reuse, R20, R15 ;  /* 0x00000014230f7223 */ /* 0x040fe2000000000f */
[----:B------:R-:W-:Y:S02]  /*7b70*/  HADD2.F32 R20, -RZ, R50.H1_H1 ;  /* 0x30000032ff147230 */ /* 0x000fe40000004100 */
[C---:B------:R-:W-:Y:S01]  /*7b80*/  FMUL R14, R32.reuse, R18 ;  /* 0x00000012200e7220 */ /* 0x040fe20000400000 */
[--C-:B------:R-:W-:Y:S02]  /*7b90*/  HADD2.F32 R37, -RZ, R51.reuse.H0_H0 ;  /* 0x20000033ff257230 */ /* 0x100fe40000004100 */
[----:B------:R-:W-:Y:S01]  /*7ba0*/  FMUL R19, R32, R19 ;  /* 0x0000001320137220 */ /* 0x000fe20000400000 */
[----:B------:R-:W-:Y:S01]  /*7bb0*/  HADD2.F32 R36, -RZ, R51.H1_H1 ;  /* 0x30000033ff247230 */ /* 0x000fe20000004100 */
        /* <DEDUP_REMOVED lines=22> */
[----:B------:R-:W-:Y:S02]  /*7d20*/  UIADD3 UR12, UP0, UPT, UR50, 0x680, URZ ;  /* 0x00000680320c7890 */ /* 0x000fe4000ff1e0ff */
[----:B------:R-:W-:Y:S02]  /*7d30*/  UIADD3 UR9, UPT, UPT, UR41, 0x10, URZ ;  /* 0x0000001029097890 */ /* 0x000fe4000fffe0ff */
[----:B------:R-:W-:Y:S02]  /*7d40*/  UIADD3 UR8, UPT, UPT, UR44, 0x1200, URZ ;  /* 0x000012002c087890 */ /* 0x000fe4000fffe0ff */
[----:B------:R-:W-:Y:S01]  /*7d50*/  UIADD3.X UR13, UPT, UPT, URZ, UR51, URZ, UP0, !UPT ;  /* 0x00000033ff0d7290 */ /* 0x000fe200087fe4ff */
[----:B------:R-:W-:Y:S01]  /*7d60*/  UMOV UR10, UR42 ;  /* 0x0000002a000a7c82 */ /* 0x000fe20008000000 */
[----:B------:R-:W-:Y:S01]  /*7d70*/  UMOV UR11, UR36 ;  /* 0x00000024000b7c82 */ /* 0x000fe20008000000 */
[----:B------:R-:W-:Y:S02]  /*7d80*/  UIADD3 UR5, UPT, UPT, UR41, 0x50, URZ ;  /* 0x0000005029057890 */ /* 0x000fe4000fffe0ff */
[----:B------:R-:W-:Y:S01]  /*7d90*/  UIADD3 UR4, UPT, UPT, UR44, 0x1a00, URZ ;  /* 0x00001a002c047890 */ /* 0x000fe2000fffe0ff */
[----:B------:R-:W-:Y:S03]  /*7da0*/  UMOV UR6, UR42 ;  /* 0x0000002a00067c82 */ /* 0x000fe60008000000 */
[----:B------:R2:W-:Y:S01]  /*7db0*/  UTMASTG.3D [UR8], [UR12] ;  /* 0x000000080c0073b5 */ /* 0x0005e20008010000 */
[----:B------:R-:W-:Y:S04]  /*7dc0*/  UMOV UR7, UR36 ;  /* 0x0000002400077c82 */ /* 0x000fe80008000000 */
[----:B------:R2:W-:Y:S01]  /*7dd0*/  UTMASTG.3D [UR4], [UR12] ;  /* 0x000000040c0073b5 */ /* 0x0005e20008010000 */
[----:B------:R0:W-:Y:S01]  /*7de0*/  UTMACMDFLUSH ;  /* 0x00000000000079b7 */ /* 0x0001e20000000000 */
[----:B--2---:R-:W-:Y:S04]  /*7df0*/  DEPBAR.LE SB0, 0x1 ;  /* 0x000080400000791a */ /* 0x004fe80000000000 */
.L_x_138:
[----:B------:R-:W-:Y:S05]  /*7e00*/  BSYNC.RECONVERGENT B0 ;  /* 0x0000000000007941 */ /* 0x000fea0003800200 */
.L_x_137:
[----:B------:R-:W-:Y:S01]  /*7e10*/  BAR.SYNC.DEFER_BLOCKING 0x1, 0x80 ;  /* 0x0042000000007b1d */ /* 0x000fe20000010000 */
[----:B------:R-:W-:Y:S04]  /*7e20*/  UIADD3 UR40, UPT, UPT, UR48, 0x1, URZ ;  /* 0x0000000130287890 */ /* 0x000fe8000fffe0ff */
[----:B------:R-:W-:Y:S04]  /*7e30*/  UISETP.NE.AND UP0, UPT, UR40, 0x4, UPT ;  /* 0x000000042800788c */ /* 0x000fe8000bf05270 */
[----:B------:R-:W-:Y:S01]  /*7e40*/  USEL UR40, UR40, URZ, UP0 ;  /* 0x000000ff28287287 */ /* 0x000fe20008000000 */
[----:B------:R2:W-:Y:S01]  /*7e50*/  @P6 SYNCS.ARRIVE.TRANS64.RED.A1T0 RZ, [R86+URZ], RZ ;  /* 0x000000ff56ff69a7 */ /* 0x0005e200081004ff */
[----:B------:R-:W-:Y:S01]  /*7e60*/  BSSY B1, `(.L_x_139) ;  /* 0x0000013000017945 */ /* 0x000fe20003800000 */
[----:B------:R-:W3:Y:S02]  /*7e70*/  @P6 SYNCS.PHASECHK.TRANS64.TRYWAIT P0, [R87+URZ+0xd0], R92 ;  /* 0x0000d05c570065a7 */ /* 0x000ee400080011ff */
[----:B---3--:R-:W-:Y:S01]  /*7e80*/  @P6 SEL R39, RZ, 0x1, !P0 ;  /* 0x00000001ff276807 */ /* 0x008fe20004000000 */
[----:B--2---:R-:W-:Y:S06]  /*7e90*/  @!P6 BRA `(.L_x_140) ;  /* 0x00000000003ce947 */ /* 0x004fec0003800000 */
[----:B------:R-:W-:Y:S01]  /*7ea0*/  ISETP.NE.AND P1, PT, R84, RZ, PT ;  /* 0x000000ff5400720c */ /* 0x000fe20003f25270 */
[----:B------:R-:W-:Y:S01]  /*7eb0*/  BSSY B0, `(.L_x_141) ;  /* 0x0000009000007945 */ /* 0x000fe20003800000 */
[----:B------:R-:W-:Y:S11]  /*7ec0*/  ISETP.NE.AND P0, PT, R39, RZ, PT ;  /* 0x000000ff2700720c */ /* 0x000ff60003f05270 */
[----:B------:R-:W-:Y:S05]  /*7ed0*/  @P1 IMAD R2, R38, 0x1000, R81 ;  /* 0x0000100026021824 */ /* 0x000fea00078e0251 */
[----:B------:R-:W-:Y:S05]  /*7ee0*/  @P1 IADD3 R0, PT, PT, R2, UR44, RZ ;  /* 0x0000002c02001c10 */ /* 0x000fea000fffe0ff */
[----:B------:R-:W-:Y:S01]  /*7ef0*/  @P1 IMAD.IADD R0, R85, 0x1, R0 ;  /* 0x0000000155001824 */ /* 0x000fe200078e0200 */
[----:B------:R-:W-:Y:S06]  /*7f00*/  @P0 BRA `(.L_x_142) ;  /* 0x00000000000c0947 */ /* 0x000fec0003800000 */
[----:B------:R-:W-:Y:S04]  /*7f10*/  SHF.L.U32 R4, R75, 0x1f, RZ ;  /* 0x0000001f4b047819 */ /* 0x000fe800000006ff */
[----:B------:R-:W2:Y:S02]  /*7f20*/  SYNCS.PHASECHK.TRANS64.TRYWAIT P0, [R87+URZ+0xd0], R4 ;  /* 0x0000d004570075a7 */ /* 0x000ea400080011ff */
[----:B--2---:R-:W-:Y:S05]  /*7f30*/  @!P0 BRA `(.L_x_143) ;  /* 0x0000002000d08947 */ /* 0x004fea0003800000 */
.L_x_142:
[----:B------:R-:W-:Y:S05]  /*7f40*/  BSYNC B0 ;  /* 0x0000000000007941 */ /* 0x000fea0003800000 */
.L_x_141:
[----:B------:R-:W-:Y:S02]  /*7f50*/  ISETP.NE.AND P0, PT, R84, RZ, PT ;  /* 0x000000ff5400720c */ /* 0x000fe40003f05270 */
[----:B------:R-:W-:Y:S11]  /*7f60*/  IADD3 R38, PT, PT, R38, 0x1, RZ ;  /* 0x0000000126267810 */ /* 0x000ff60007ffe0ff */
[----:B------:R3:W4:Y:S04]  /*7f70*/  @P0 LDS.128 R40, [R2+UR44+0x200] ;  /* 0x0002002c02280984 */ /* 0x0007280008000c00 */
[----:B------:R3:W1:Y:S02]  /*7f80*/  @P0 LDS.128 R48, [R0+0x200] ;  /* 0x0002000000300984 */ /* 0x0006640000000c00 */
.L_x_140:
[----:B------:R-:W-:Y:S05]  /*7f90*/  BSYNC B1 ;  /* 0x0000000000017941 */ /* 0x000fea0003800000 */
.L_x_139:
[----:B------:R-:W-:Y:S05]  /*7fa0*/  VIADD R3, R34, 0x20 ;  /* 0x0000002022037836 */ /* 0x000fea0000000000 */
[----:B------:R-:W-:Y:S04]  /*7fb0*/  SHF.R.U32.HI R3, RZ, 0x15, R3 ;  /* 0x00000015ff037819 */ /* 0x000fe80000011603 */
[----:B------:R-:W-:Y:S11]  /*7fc0*/  LOP3.LUT P0, RZ, R3, 0x3, R70, 0x48, !PT ;  /* 0x0000000303ff7812 */ /* 0x000ff60007804846 */
[----:B------:R-:W-:Y:S02]  /*7fd0*/  @!UPT UIADD3 URZ, UPT, UPT, URZ, URZ, URZ ;  /* 0x000000fffffff290 */ /* 0x000fe4000fffe0ff */
[----:B------:R-:W-:Y:S05]  /*7fe0*/  @!P0 BRA `(.L_x_144) ;  /* 0x0000000000408947 */ /* 0x000fea0003800000 */
[----:B------:R-:W5:Y:S01]  /*7ff0*/  LDCU.64 UR8, c[0x4][0x70] ;  /* 0x01000e00ff0877ac */ /* 0x000f620008000a00 */
[----:B------:R-:W-:Y:S01]  /*8000*/  MOV R3, 0x0 ;  /* 0x0000000000037802 */ /* 0x000fe20000000f00 */
[----:B------:R-:W-:Y:S02]  /*8010*/  HFMA2 R12, -RZ, RZ, 0, 5.9604644775390625e-08 ;  /* 0x00000001ff0c7431 */ /* 0x000fe400000001ff */
[----:B------:R-:W-:Y:S02]  /*8020*/  IMAD.MOV.U32 R8, RZ, RZ, 0x192 ;  /* 0x00000192ff087424 */ /* 0x000fe400078e00ff */
[----:B------:R-:W-:Y:S01]  /*8030*/  IMAD.MOV.U32 R13, RZ, RZ, RZ ;  /* 0x000000ffff0d7224 */ /* 0x000fe200078e00ff */
[----:B------:R-:W4:Y:S01]  /*8040*/  LDCU.64 UR6, c[0x4][0x78] ;  /* 0x01000f00ff0677ac */ /* 0x000f220008000a00 */
[----:B---3--:R-:W3:Y:S01]  /*8050*/  LDC.64 R2, c[0x4][R3] ;  /* 0x0100000003027b82 */ /* 0x008ee20000000a00 */
[----:B------:R-:W1:Y:S01]  /*8060*/  LDCU.64 UR4, c[0x4][0x10] ;  /* 0x01000200ff0477ac */ /* 0x000e620008000a00 */
[----:B-----5:R-:W-:Y:S01]  /*8070*/  MOV R5, UR9 ;  /* 0x0000000900057c02 */ /* 0x020fe20008000f00 */
[----:B--2---:R-:W-:Y:S01]  /*8080*/  IMAD.U32 R4, RZ, RZ, UR8 ;  /* 0x00000008ff047e24 */ /* 0x004fe2000f8e00ff */
[----:B----4-:R-:W-:Y:S01]  /*8090*/  MOV R7, UR7 ;  /* 0x0000000700077c02 */ /* 0x010fe20008000f00 */
[----:B------:R-:W-:Y:S01]  /*80a0*/  IMAD.U32 R6, RZ, RZ, UR6 ;  /* 0x00000006ff067e24 */ /* 0x000fe2000f8e00ff */
[----:B-1----:R-:W-:Y:S01]  /*80b0*/  MOV R11, UR5 ;  /* 0x00000005000b7c02 */ /* 0x002fe20008000f00 */
[----:B------:R-:W-:Y:S02]  /*80c0*/  IMAD.U32 R10, RZ, RZ, UR4 ;  /* 0x00000004ff0a7e24 */ /* 0x000fe4000f8e00ff */
[----:B------:R-:W-:Y:S07]  /*80d0*/  LEPC R20, `(.L_x_144) ;  /* 0x000000001014794e */ /* 0x000fee0000000000 */
[----:B---3--:R-:W-:Y:S05]  /*80e0*/  CALL.ABS.NOINC R2 ;  /* 0x0000000002007343 */ /* 0x008fea0003c00000 */
.L_x_144:
        /* <DEDUP_REMOVED lines=8> */
[----:B--2---:R-:W-:Y:S01]  /*8170*/  MOV R87, UR37 ;  /* 0x0000002500577c02 */ /* 0x004fe20008000f00 */
[----:B-1----:R-:W-:Y:S01]  /*8180*/  HADD2.F32 R37, -RZ, R48.H0_H0 ;  /* 0x20000030ff257230 */ /* 0x002fe20000004100 */
[----:B------:R-:W-:Y:S01]  /*8190*/  @P6 LEA R86, R86, UR44, 0x3 ;  /* 0x0000002c56566c11 */ /* 0x000fe2000f8e18ff */
[----:B------:R-:W-:Y:S01]  /*81a0*/  BSSY.RECONVERGENT B0, `(.L_x_145) ;  /* 0x0000052000007945 */ /* 0x000fe20003800200 */
[----:B------:R-:W-:Y:S02]  /*81b0*/  LEA R92, R38, UR44, 0x3 ;  /* 0x0000002c265c7c11 */ /* 0x000fe4000f8e18ff */
[----:B------:R-:W-:Y:S01]  /*81c0*/  @P6 IADD3 R86, PT, PT, R86, 0xf0, RZ ;  /* 0x000000f056566810 */ /* 0x000fe20007ffe0ff */
[----:B------:R-:W3:Y:S03]  /*81d0*/  LDTM.x16 R4, tmem[UR4+0x20] ;  /* 0x00002004000479ee */ /* 0x000ee60008240000 */
[----:B------:R-:W-:Y:S02]  /*81e0*/  @P6 PRMT R86, R87, 0x654, R86 ;  /* 0x0000065457566816 */ /* 0x000fe40000000056 */
[----:B------:R-:W-:Y:S01]  /*81f0*/  @P6 SHF.L.U32 R87, R75, 0x1f, RZ ;  /* 0x0000001f4b576819 */ /* 0x000fe200000006ff */
[C---:B---3--:R-:W-:Y:S01]  /*8200*/  FMUL R0, R32.reuse, R4 ;  /* 0x0000000420007220 */ /* 0x048fe20000400000 */
        /* <DEDUP_REMOVED lines=75> */
.L_x_146:
[----:B------:R-:W-:Y:S05]  /*86c0*/  BSYNC.RECONVERGENT B0 ;  /* 0x0000000000007941 */ /* 0x000fea0003800200 */
.L_x_145:
        /* <DEDUP_REMOVED lines=19> */
.L_x_150:
[----:B------:R-:W-:Y:S05]  /*8800*/  BSYNC B0 ;  /* 0x0000000000007941 */ /* 0x000fea0003800000 */
.L_x_149:
[----:B------:R-:W-:Y:S11]  /*8810*/  ISETP.NE.AND P0, PT, R84, RZ, PT ;  /* 0x000000ff5400720c */ /* 0x000ff60003f05270 */
[----:B------:R-:W-:Y:S02]  /*8820*/  @!UPT UIADD3 URZ, UPT, UPT, URZ, URZ, URZ ;  /* 0x000000fffffff290 */ /* 0x000fe4000fffe0ff */
[----:B------:R3:W4:Y:S04]  /*8830*/  @P0 LDS.128 R40, [R38+UR44+0x200] ;  /* 0x0002002c26280984 */ /* 0x0007280008000c00 */
[----:B------:R3:W1:Y:S02]  /*8840*/  @P0 LDS.128 R48, [R85+0x200] ;  /* 0x0002000055300984 */ /* 0x0006640000000c00 */
.L_x_148:
[----:B------:R-:W-:Y:S05]  /*8850*/  BSYNC B1 ;  /* 0x0000000000017941 */ /* 0x000fea0003800000 */
.L_x_147:
        /* <DEDUP_REMOVED lines=11> */
[----:B------:R-:W1:Y:S01]  /*8910*/  LDC.64 R2, c[0x4][R3] ;  /* 0x0100000003027b82 */ /* 0x000e620000000a00 */
[----:B------:R-:W3:Y:S01]  /*8920*/  LDCU.64 UR4, c[0x4][0x10] ;  /* 0x01000200ff0477ac */ /* 0x000ee20008000a00 */
[----:B--2---:R-:W-:Y:S01]  /*8930*/  MOV R5, UR9 ;  /* 0x0000000900057c02 */ /* 0x004fe20008000f00 */
[----:B------:R-:W-:Y:S01]  /*8940*/  IMAD.U32 R4, RZ, RZ, UR8 ;  /* 0x00000008ff047e24 */ /* 0x000fe2000f8e00ff */
[----:B-----5:R-:W-:Y:S01]  /*8950*/  MOV R7, UR7 ;  /* 0x0000000700077c02 */ /* 0x020fe20008000f00 */
[----:B------:R-:W-:Y:S01]  /*8960*/  IMAD.U32 R6, RZ, RZ, UR6 ;  /* 0x00000006ff067e24 */ /* 0x000fe2000f8e00ff */
[----:B---3--:R-:W-:Y:S01]  /*8970*/  MOV R11, UR5 ;  /* 0x00000005000b7c02 */ /* 0x008fe20008000f00 */
[----:B------:R-:W-:Y:S02]  /*8980*/  IMAD.U32 R10, RZ, RZ, UR4 ;  /* 0x00000004ff0a7e24 */ /* 0x000fe4000f8e00ff */
[----:B------:R-:W-:Y:S07]  /*8990*/  LEPC R20, `(.L_x_152) ;  /* 0x000000001014794e */ /* 0x000fee0000000000 */
[----:B-1--4-:R-:W-:Y:S05]  /*89a0*/  CALL.ABS.NOINC R2 ;  /* 0x0000000002007343 */ /* 0x012fea0003c00000 */
.L_x_152:
[----:B------:R-:W-:Y:S01]  /*89b0*/  ISETP.NE.AND P0, PT, R76, RZ, PT ;  /* 0x000000ff4c00720c */ /* 0x000fe20003f05270 */
[----:B------:R-:W-:Y:S05]  /*89c0*/  WARPSYNC.ALL ;  /* 0x0000000000007948 */ /* 0x000fea0003800000 */
[----:B------:R-:W-:Y:S01]  /*89d0*/  R2UR UR4, R34 ;  /* 0x00000000220472ca */ /* 0x000fe200000e0000 */
[--C-:B----4-:R-:W-:Y:S01]  /*89e0*/  HADD2.F32 R20, -RZ, R40.reuse.H0_H0 ;  /* 0x20000028ff147230 */ /* 0x110fe20000004100 */
[----:B------:R-:W-:Y:S01]  /*89f0*/  IADD3 R78, PT, PT, R78, 0x160, RZ ;  /* 0x000001604e4e7810 */ /* 0x000fe20007ffe0ff */
[----:B------:R-:W-:Y:S01]  /*8a00*/  HADD2.F32 R36, -RZ, R40.H1_H1 ;  /* 0x30000028ff247230 */ /* 0x000fe20000004100 */
[----:B------:R-:W-:Y:S01]  /*8a10*/  BSSY.RECONVERGENT B0, `(.L_x_153) ;  /* 0x0000053000007945 */ /* 0x000fe20003800200 */
[--C-:B------:R-:W-:Y:S01]  /*8a20*/  HADD2.F32 R21, -RZ, R41.reuse.H0_H0 ;  /* 0x20000029ff157230 */ /* 0x100fe20000004100 */
[----:B------:R-:W-:Y:S01]  /*8a30*/  LOP3.LUT R78, R78, 0xfefffff8, RZ, 0xc0, !PT ;  /* 0xfefffff84e4e7812 */ /* 0x000fe200078ec0ff */
[----:B---3--:R-:W-:Y:S02]  /*8a40*/  HADD2.F32 R38, -RZ, R41.H1_H1 ;  /* 0x30000029ff267230 */ /* 0x008fe40000004100 */
[--C-:B------:R-:W-:Y:S02]  /*8a50*/  HADD2.F32 R37, -RZ, R42.reuse.H0_H0 ;  /* 0x2000002aff257230 */ /* 0x100fe40000004100 */
[----:B------:R-:W-:Y:S02]  /*8a60*/  HADD2.F32 R40, -RZ, R42.H1_H1 ;  /* 0x3000002aff287230 */ /* 0x000fe40000004100 */
[----:B------:R-:W2:Y:S01]  /*8a70*/  LDTM.x16 R4, tmem[UR4+0x30] ;  /* 0x00003004000479ee */ /* 0x000ea20008240000 */
[----:B------:R-:W-:Y:S01]  /*8a80*/  NOP ;  /* 0x0000000000007918 */ /* 0x000fe20000000000 */
[----:B--2---:R2:W-:Y:S01]  /*8a90*/  SYNCS.ARRIVE.TRANS64.RED.A1T0 RZ, [R78+URZ], RZ ;  /* 0x000000ff4eff79a7 */ /* 0x0045e200081004ff */
[--C-:B------:R-:W-:Y:S02]  /*8aa0*/  HADD2.F32 R39, -RZ, R43.reuse.H0_H0 ;  /* 0x2000002bff277230 */ /* 0x100fe40000004100 */
[----:B------:R-:W-:Y:S02]  /*8ab0*/  HADD2.F32 R42, -RZ, R43.H1_H1 ;  /* 0x3000002bff2a7230 */ /* 0x000fe40000004100 */
[--C-:B-1----:R-:W-:Y:S02]  /*8ac0*/  HADD2.F32 R41, -RZ, R48.reuse.H0_H0 ;  /* 0x20000030ff297230 */ /* 0x102fe40000004100 */
[----:B------:R-:W-:Y:S02]  /*8ad0*/  HADD2.F32 R43, -RZ, R48.H1_H1 ;  /* 0x30000030ff2b7230 */ /* 0x000fe40000004100 */
[--C-:B------:R-:W-:Y:S02]  /*8ae0*/  HADD2.F32 R44, -RZ, R49.reuse.H0_H0 ;  /* 0x20000031ff2c7230 */ /* 0x100fe40000004100 */
[----:B------:R-:W-:Y:S02]  /*8af0*/  HADD2.F32 R46, -RZ, R49.H1_H1 ;  /* 0x30000031ff2e7230 */ /* 0x000fe40000004100 */
[--C-:B------:R-:W-:Y:S02]  /*8b00*/  HADD2.F32 R45, -RZ, R50.reuse.H0_H0 ;  /* 0x20000032ff2d7230 */ /* 0x100fe40000004100 */
[----:B------:R-:W-:Y:S02]  /*8b10*/  HADD2.F32 R48, -RZ, R50.H1_H1 ;  /* 0x30000032ff307230 */ /* 0x000fe40000004100 */
[--C-:B------:R-:W-:Y:S02]  /*8b20*/  HADD2.F32 R47, -RZ, R51.reuse.H0_H0 ;  /* 0x20000033ff2f7230 */ /* 0x100fe40000004100 */
[----:B------:R-:W-:Y:S02]  /*8b30*/  HADD2.F32 R50, -RZ, R51.H1_H1 ;  /* 0x30000033ff327230 */ /* 0x000fe40000004100 */
[C---:B------:R-:W-:Y:S01]  /*8b40*/  FMUL R4, R32.reuse, R4 ;  /* 0x0000000420047220 */ /* 0x040fe20000400000 */
[C---:B------:R-:W-:Y:S01]  /*8b50*/  FMUL R5, R32.reuse, R5 ;  /* 0x0000000520057220 */ /* 0x040fe20000400000 */
[C---:B------:R-:W-:Y:S01]  /*8b60*/  FMUL R6, R32.reuse, R6 ;  /* 0x0000000620067220 */ /* 0x040fe20000400000 */
[C---:B------:R-:W-:Y:S01]  /*8b70*/  FMUL R7, R32.reuse, R7 ;  /* 0x0000000720077220 */ /* 0x040fe20000400000 */
[C---:B------:R-:W-:Y:S01]  /*8b80*/  FFMA R4, R35.reuse, R20, R4 ;  /* 0x0000001423047223 */ /* 0x040fe20000000004 */
        /* <DEDUP_REMOVED lines=21> */
[----:B------:R-:W-:Y:S01]  /*8ce0*/  FFMA R15, R35, R46, R15 ;  /* 0x0000002e230f7223 */ /* 0x000fe2000000000f */
        /* <DEDUP_REMOVED lines=20> */
[----:B-1----:R-:W1:Y:S02]  /*8e30*/  FENCE.VIEW.ASYNC.S ;  /* 0x00000000000073c6 */ /* 0x002e640000000000 */
[----:B-1----:R-:W-:Y:S06]  /*8e40*/  BAR.SYNC.DEFER_BLOCKING 0x1, 0x80 ;  /* 0x0042000000007b1d */ /* 0x002fec0000010000 */
        /* <DEDUP_REMOVED lines=14> */
[----:B-1----:R-:W-:Y:S04]  /*8f30*/  DEPBAR.LE SB0, 0x1 ;  /* 0x000080400000791a */ /* 0x002fe80000000000 */
.L_x_154:
[----:B------:R-:W-:Y:S05]  /*8f40*/  BSYNC.RECONVERGENT B0 ;  /* 0x0000000000007941 */ /* 0x000fea0003800200 */
.L_x_153:
[----:B------:R-:W-:Y:S01]  /*8f50*/  BAR.SYNC.DEFER_BLOCKING 0x1, 0x80 ;  /* 0x0042000000007b1d */ /* 0x000fe20000010000 */
[----:B------:R-:W-:Y:S01]  /*8f60*/  UISETP.NE.AND UP0, UPT, UR45, -0x4, UPT ;  /* 0xfffffffc2d00788c */ /* 0x000fe2000bf05270 */
[----:B------:R-:W-:Y:S08]  /*8f70*/  IADD3 R0, PT, PT, R30, 0x1, RZ ;  /* 0x000000011e007810 */ /* 0x000ff00007ffe0ff */
[----:B------:R-:W-:Y:S05]  /*8f80*/  BRA.U !UP0, `(.L_x_155) ;  /* 0x0000000108287547 */ /* 0x000fea000b800000 */
[----:B------:R-:W-:Y:S01]  /*8f90*/  ISETP.NE.AND P0, PT, R82, RZ, PT ;  /* 0x000000ff5200720c */ /* 0x000fe20003f05270 */
[----:B------:R-:W-:Y:S01]  /*8fa0*/  IMAD.U32 R3, RZ, RZ, UR48 ;  /* 0x00000030ff037e24 */ /* 0x000fe2000f8e00ff */
[----:B------:R-:W-:Y:S01]  /*8fb0*/  UIADD3 UR48, UPT, UPT, UR48, 0x1, URZ ;  /* 0x0000000130307890 */ /* 0x000fe2000fffe0ff */
[----:B------:R-:W-:Y:S03]  /*8fc0*/  IMAD.U32 R2, RZ, RZ, UR37 ;  /* 0x00000025ff027e24 */ /* 0x000fe6000f8e00ff */
[----:B------:R-:W-:Y:S04]  /*8fd0*/  UISETP.NE.AND UP0, UPT, UR48, 0x4, UPT ;  /* 0x000000043000788c */ /* 0x000fe8000bf05270 */
[----:B------:R-:W-:Y:S03]  /*8fe0*/  USEL UR48, UR48, URZ, UP0 ;  /* 0x000000ff30307287 */ /* 0x000fe60008000000 */
[----:B------:R-:W-:Y:S05]  /*8ff0*/  @P0 LEA R3, R3, UR44, 0x3 ;  /* 0x0000002c03030c11 */ /* 0x000fea000f8e18ff */
[----:B------:R-:W-:Y:S05]  /*9000*/  @P0 VIADD R3, R3, 0xf0 ;  /* 0x000000f003030836 */ /* 0x000fea0000000000 */
[----:B------:R-:W-:Y:S04]  /*9010*/  @P0 PRMT R2, R2, 0x654, R3 ;  /* 0x0000065402020816 */ /* 0x000fe80000000003 */
[----:B------:R1:W-:Y:S03]  /*9020*/  @P0 SYNCS.ARRIVE.TRANS64.RED.A1T0 RZ, [R2+URZ], RZ ;  /* 0x000000ff02ff09a7 */ /* 0x0003e600081004ff */
.L_x_155:
[----:B------:R-:W-:Y:S01]  /*9030*/  ISETP.NE.AND P2, PT, R77, RZ, PT ;  /* 0x000000ff4d00720c */ /* 0x000fe20003f45270 */
[----:B------:R-:W-:Y:S01]  /*9040*/  UIADD3 UR45, UPT, UPT, UR45, 0x4, URZ ;  /* 0x000000042d2d7890 */ /* 0x000fe2000fffe0ff */
[----:B------:R-:W-:Y:S01]  /*9050*/  ISETP.NE.AND P0, PT, R80, 0x2, PT ;  /* 0x000000025000780c */ /* 0x000fe20003f05270 */
[----:B------:R-:W-:Y:S01]  /*9060*/  IMAD.IADD R20, R29, 0x1, R62 ;  /* 0x000000011d147824 */ /* 0x000fe200078e023e */
[----:B------:R-:W-:Y:S01]  /*9070*/  ISETP.NE.AND P1, PT, R0, 0x4, PT ;  /* 0x000000040000780c */ /* 0x000fe20003f25270 */
[----:B------:R-:W-:Y:S01]  /*9080*/  IMAD.IADD R21, R31, 0x1, R64 ;  /* 0x000000011f157824 */ /* 0x000fe200078e0240 */
[----:B-1----:R-:W-:Y:S02]  /*9090*/  SEL R2, RZ, 0x1, P0 ;  /* 0x00000001ff027807 */ /* 0x002fe40000000000 */
[----:B------:R-:W-:Y:S02]  /*90a0*/  SEL R3, RZ, 0x1, P1 ;  /* 0x00000001ff037807 */ /* 0x000fe40000800000 */
[----:B------:R-:W-:Y:S02]  /*90b0*/  LOP3.LUT R73, R73, R2, RZ, 0x3c, !PT ;  /* 0x0000000249497212 */ /* 0x000fe400078e3cff */
[----:B------:R-:W-:Y:S02]  /*90c0*/  LOP3.LUT R74, R74, R3, RZ, 0x3c, !PT ;  /* 0x000000034a4a7212 */ /* 0x000fe400078e3cff */
[----:B------:R-:W-:Y:S02]  /*90d0*/  @P2 R2UR UR36, R72 ;  /* 0x00000000482422ca */ /* 0x000fe400000e0000 */
[----:B------:R-:W-:Y:S02]  /*90e0*/  SEL R80, R80, RZ, P0 ;  /* 0x000000ff50507207 */ /* 0x000fe40000000000 */
[----:B------:R-:W-:Y:S01]  /*90f0*/  SEL R30, R0, RZ, P1 ;  /* 0x000000ff001e7207 */ /* 0x000fe20000800000 */
[----:B------:R-:W-:Y:S10]  /*9100*/  @P2 BRA `(.L_x_156) ;  /* 0xffffffcc00e42947 */ /* 0x000ff4000383ffff */
[----:B------:R-:W1:Y:S01]  /*9110*/  LDCU.64 UR6, c[0x0][0x888] ;  /* 0x00011100ff0677ac */ /* 0x000e620008000a00 */
[----:B------:R-:W3:Y:S01]  /*9120*/  LDCU.64 UR4, c[0x0][0x890] ;  /* 0x00011200ff0477ac */ /* 0x000ee20008000a00 */
[----:B-1----:R-:W-:Y:S02]  /*9130*/  ISETP.NE.U32.AND P2, PT, RZ, UR6, PT ;  /* 0x00000006ff007c0c */ /* 0x002fe4000bf45070 */
[----:B---3--:R-:W-:Y:S02]  /*9140*/  ISETP.NE.U32.AND P1, PT, RZ, UR4, PT ;  /* 0x00000004ff007c0c */ /* 0x008fe4000bf25070 */
[----:B------:R-:W-:Y:S02]  /*9150*/  ISETP.NE.AND.EX P2, PT, RZ, UR7, PT, P2 ;  /* 0x00000007ff007c0c */ /* 0x000fe4000bf45320 */
[----:B------:R-:W-:-:S13]  /*9160*/  ISETP.NE.AND.EX P0, PT, RZ, UR5, PT, P1 ;  /* 0x00000005ff007c0c */ /* 0x000fda000bf05310 */
[----:B------:R-:W-:Y:S05]  /*9170*/  @P2 BRA P0, `(.L_x_157) ;  /* 0x00000000003c2947 */ /* 0x000fea0000000000 */
[----:B------:R-:W-:-:S13]  /*9180*/  ISETP.NE.AND.EX P1, PT, RZ, UR5, PT, P1 ;  /* 0x00000005ff007c0c */ /* 0x000fda000bf25310 */
[----:B------:R-:W-:Y:S05]  /*9190*/  @P1 BRA `(.L_x_158) ;  /* 0x00000000000c1947 */ /* 0x000fea0003800000 */
[----:B------:R-:W-:-:S13]  /*91a0*/  FSETP.NEU.AND P0, PT, R35, RZ, PT ;  /* 0x000000ff2300720b */ /* 0x000fda0003f0d000 */
[----:B------:R-:W-:Y:S05]  /*91b0*/  @!P0 EXIT ;  /* 0x000000000000894d */ /* 0x000fea0003800000 */
[----:B------:R-:W-:Y:S05]  /*91c0*/  BRA `(.L_x_157) ;  /* 0x0000000000287947 */ /* 0x000fea0003800000 */
.L_x_158:
[----:B------:R-:W-:Y:S01]  /*91d0*/  ISETP.NE.AND P0, PT, R79, RZ, PT ;  /* 0x000000ff4f00720c */ /* 0x000fe20003f05270 */
[----:B------:R-:W-:-:S12]  /*91e0*/  BSSY.RECONVERGENT B0, `(.L_x_157) ;  /* 0x0000008000007945 */ /* 0x000fd80003800200 */
[----:B------:R-:W-:Y:S05]  /*91f0*/  @P0 BRA `(.L_x_159) ;  /* 0x0000000000100947 */ /* 0x000fea0003800000 */
[----:B------:R-:W-:-:S04]  /*9200*/  ISETP.NE.U32.AND P0, PT, RZ, UR6, PT ;  /* 0x00000006ff007c0c */ /* 0x000fc8000bf05070 */
[----:B------:R-:W-:-:S13]  /*9210*/  ISETP.NE.AND.EX P0, PT, RZ, UR7, PT, P0 ;  /* 0x00000007ff007c0c */ /* 0x000fda000bf05300 */
[----:B------:R-:W-:Y:S05]  /*9220*/  @!P0 EXIT ;  /* 0x000000000000894d */ /* 0x000fea0003800000 */
[----:B------:R-:W-:Y:S05]  /*9230*/  BRA `(.L_x_160) ;  /* 0x0000000000087947 */ /* 0x000fea0003800000 */
.L_x_159:
[----:B------:R-:W-:-:S13]  /*9240*/  FSETP.NEU.AND P0, PT, R35, RZ, PT ;  /* 0x000000ff2300720b */ /* 0x000fda0003f0d000 */
[----:B------:R-:W-:Y:S05]  /*9250*/  @!P0 EXIT ;  /* 0x000000000000894d */ /* 0x000fea0003800000 */
.L_x_160:
[----:B------:R-:W-:Y:S05]  /*9260*/  BSYNC.RECONVERGENT B0 ;  /* 0x0000000000007941 */ /* 0x000fea0003800200 */
.L_x_157:
[----:B------:R-:W-:Y:S01]  /*9270*/  ULEA UR4, UR48, UR44, 0x3 ;  /* 0x0000002c30047291 */ /* 0x000fe2000f8e18ff */
[----:B------:R-:W-:-:S04]  /*9280*/  DEPBAR.LE SB0, 0x0 ;  /* 0x000080000000791a */ /* 0x000fc80000000000 */
[----:B------:R-:W-:-:S04]  /*9290*/  UIADD3 UR4, UPT, UPT, UR4, 0xf0, URZ ;  /* 0x000000f004047890 */ /* 0x000fc8000fffe0ff */
[----:B------:R-:W-:-:S09]  /*92a0*/  UPRMT UR4, UR37, 0x654, UR4 ;  /* 0x0000065425047896 */ /* 0x000fd20008000004 */
[----:B------:R-:W-:Y:S01]  /*92b0*/  SYNCS.ARRIVE.TRANS64.RED.A1T0 RZ, [UR4], RZ ;  /* 0x000000ffffff79a7 */ /* 0x000fe20008100404 */
[----:B------:R-:W-:Y:S05]  /*92c0*/  EXIT ;  /* 0x000000000000794d */ /* 0x000fea0003800000 */
.L_x_25:
[----:B--2---:R2:W3:Y:S02]  /*92d0*/  SYNCS.PHASECHK.TRANS64.TRYWAIT P0, [R3+URZ+0x190], R2 ;  /* 0x00019002030075a7 */ /* 0x0044e400080011ff */
[----:B---3--:R-:W-:Y:S05]  /*92e0*/  @!P0 NANOSLEEP.SYNCS 0x989680 ;  /* 0x009896800000895d */ /* 0x008fea0003900000 */
[----:B------:R-:W3:Y:S02]  /*92f0*/  @!P0 SYNCS.PHASECHK.TRANS64 P0, [R3+URZ+0x190], R2 ;  /* 0x00019002030085a7 */ /* 0x000ee400080010ff */
[----:B---3--:R-:W-:Y:S05]  /*9300*/  @!P0 BRA `(.L_x_25) ;  /* 0xfffffffc00f08947 */ /* 0x008fea000383ffff */
[----:B------:R-:W-:Y:S05]  /*9310*/  BRA `(.L_x_161) ;  /* 0xffffff8800747947 */ /* 0x000fea000383ffff */
.L_x_28:
[----:B-1----:R-:W-:-:S07]  /*9320*/  MOV R2, UR33 ;  /* 0x0000002100027c02 */ /* 0x002fce0008000f00 */
.L_x_162:
[----:B-1----:R1:W2:Y:S02]  /*9330*/  SYNCS.PHASECHK.TRANS64.TRYWAIT P0, [R2+URZ+0x68], R5 ;  /* 0x00006805020075a7 */ /* 0x0022a400080011ff */
[----:B--2---:R-:W-:Y:S05]  /*9340*/  @!P0 NANOSLEEP.SYNCS 0x989680 ;  /* 0x009896800000895d */ /* 0x004fea0003900000 */
[----:B------:R-:W2:Y:S02]  /*9350*/  @!P0 SYNCS.PHASECHK.TRANS64 P0, [R2+URZ+0x68], R5 ;  /* 0x00006805020085a7 */ /* 0x000ea400080010ff */
[----:B--2---:R-:W-:Y:S05]  /*9360*/  @!P0 BRA `(.L_x_162) ;  /* 0xfffffffc00f08947 */ /* 0x004fea000383ffff */
[----:B------:R-:W-:Y:S05]  /*9370*/  BRA `(.L_x_27) ;  /* 0xffffff8800dc7947 */ /* 0x000fea000383ffff */
.L_x_35:
[----:B-1----:R-:W-:-:S07]  /*9380*/  MOV R2, UR33 ;  /* 0x0000002100027c02 */ /* 0x002fce0008000f00 */
.L_x_163:
[----:B-1----:R1:W2:Y:S02]  /*9390*/  SYNCS.PHASECHK.TRANS64.TRYWAIT P0, [R2+URZ+0x68], R5 ;  /* 0x00006805020075a7 */ /* 0x0022a400080011ff */
[----:B--2---:R-:W-:Y:S05]  /*93a0*/  @!P0 NANOSLEEP.SYNCS 0x989680 ;  /* 0x009896800000895d */ /* 0x004fea0003900000 */
[----:B------:R-:W2:Y:S02]  /*93b0*/  @!P0 SYNCS.PHASECHK.TRANS64 P0, [R2+URZ+0x68], R5 ;  /* 0x00006805020085a7 */ /* 0x000ea400080010ff */
[----:B--2---:R-:W-:Y:S05]  /*93c0*/  @!P0 BRA `(.L_x_163) ;  /* 0xfffffffc00f08947 */ /* 0x004fea000383ffff */
[----:B------:R-:W-:Y:S05]  /*93d0*/  BRA `(.L_x_34) ;  /* 0xffffff8c00ac7947 */ /* 0x000fea000383ffff */
.L_x_42:
[----:B-1----:R1:W2:Y:S02]  /*93e0*/  SYNCS.PHASECHK.TRANS64.TRYWAIT P0, [R2+URZ+0x120], R3 ;  /* 0x00012003020075a7 */ /* 0x0022a400080011ff */
[----:B--2---:R-:W-:Y:S05]  /*93f0*/  @!P0 NANOSLEEP.SYNCS 0x989680 ;  /* 0x009896800000895d */ /* 0x004fea0003900000 */
[----:B------:R-:W2:Y:S02]  /*9400*/  @!P0 SYNCS.PHASECHK.TRANS64 P0, [R2+URZ+0x120], R3 ;  /* 0x00012003020085a7 */ /* 0x000ea400080010ff */
[----:B--2---:R-:W-:Y:S05]  /*9410*/  @!P0 BRA `(.L_x_42) ;  /* 0xfffffffc00f08947 */ /* 0x004fea000383ffff */
[----:B------:R-:W-:Y:S05]  /*9420*/  BRA `(.L_x_164) ;  /* 0xffffff90007c7947 */ /* 0x000fea000383ffff */
.L_x_46:
[----:B----4-:R-:W-:-:S07]  /*9430*/  MOV R0, UR4 ;  /* 0x0000000400007c02 */ /* 0x010fce0008000f00 */
.L_x_165:
[----:B-1----:R1:W2:Y:S02]  /*9440*/  SYNCS.PHASECHK.TRANS64.TRYWAIT P0, [R0+URZ], R3 ;  /* 0x00000003000075a7 */ /* 0x0022a400080011ff */
[----:B--2---:R-:W-:Y:S05]  /*9450*/  @!P0 NANOSLEEP.SYNCS 0x989680 ;  /* 0x009896800000895d */ /* 0x004fea0003900000 */
[----:B------:R-:W2:Y:S02]  /*9460*/  @!P0 SYNCS.PHASECHK.TRANS64 P0, [R0+URZ], R3 ;  /* 0x00000003000085a7 */ /* 0x000ea400080010ff */
[----:B--2---:R-:W-:Y:S05]  /*9470*/  @!P0 BRA `(.L_x_165) ;  /* 0xfffffffc00f08947 */ /* 0x004fea000383ffff */
[----:B------:R-:W-:Y:S05]  /*9480*/  BRA `(.L_x_166) ;  /* 0xffffff9400ec7947 */ /* 0x000fea000383ffff */
.L_x_47:
[----:B----4-:R-:W-:-:S07]  /*9490*/  MOV R0, UR4 ;  /* 0x0000000400007c02 */ /* 0x010fce0008000f00 */
.L_x_167:
[----:B-1----:R1:W2:Y:S02]  /*94a0*/  SYNCS.PHASECHK.TRANS64.TRYWAIT P0, [R0+URZ], R3 ;  /* 0x00000003000075a7 */ /* 0x0022a400080011ff */
[----:B--2---:R-:W-:Y:S05]  /*94b0*/  @!P0 NANOSLEEP.SYNCS 0x989680 ;  /* 0x009896800000895d */ /* 0x004fea0003900000 */
[----:B------:R-:W2:Y:S02]  /*94c0*/  @!P0 SYNCS.PHASECHK.TRANS64 P0, [R0+URZ], R3 ;  /* 0x00000003000085a7 */ /* 0x000ea400080010ff */
[----:B--2---:R-:W-:Y:S05]  /*94d0*/  @!P0 BRA `(.L_x_167) ;  /* 0xfffffffc00f08947 */ /* 0x004fea000383ffff */
[----:B------:R-:W-:Y:S05]  /*94e0*/  BRA `(.L_x_168) ;  /* 0xffffff9400f87947 */ /* 0x000fea000383ffff */
.L_x_48:
[----:B----4-:R-:W-:-:S07]  /*94f0*/  MOV R0, UR4 ;  /* 0x0000000400007c02 */ /* 0x010fce0008000f00 */
.L_x_169:
[----:B-1----:R1:W2:Y:S02]  /*9500*/  SYNCS.PHASECHK.TRANS64.TRYWAIT P0, [R0+URZ], R3 ;  /* 0x00000003000075a7 */ /* 0x0022a400080011ff */
[----:B--2---:R-:W-:Y:S05]  /*9510*/  @!P0 NANOSLEEP.SYNCS 0x989680 ;  /* 0x009896800000895d */ /* 0x004fea0003900000 */
[----:B------:R-:W2:Y:S02]  /*9520*/  @!P0 SYNCS.PHASECHK.TRANS64 P0, [R0+URZ], R3 ;  /* 0x00000003000085a7 */ /* 0x000ea400080010ff */
[----:B--2---:R-:W-:Y:S05]  /*9530*/  @!P0 BRA `(.L_x_169) ;  /* 0xfffffffc00f08947 */ /* 0x004fea000383ffff */
[----:B------:R-:W-:Y:S05]  /*9540*/  BRA `(.L_x_170) ;  /* 0xffffff9800047947 */ /* 0x000fea000383ffff */
.L_x_49:
[----:B----4-:R-:W-:-:S07]  /*9550*/  MOV R0, UR4 ;  /* 0x0000000400007c02 */ /* 0x010fce0008000f00 */
.L_x_171:
[----:B-1----:R1:W2:Y:S02]  /*9560*/  SYNCS.PHASECHK.TRANS64.TRYWAIT P0, [R0+URZ], R3 ;  /* 0x00000003000075a7 */ /* 0x0022a400080011ff */
[----:B--2---:R-:W-:Y:S05]  /*9570*/  @!P0 NANOSLEEP.SYNCS 0x989680 ;  /* 0x009896800000895d */ /* 0x004fea0003900000 */
[----:B------:R-:W2:Y:S02]  /*9580*/  @!P0 SYNCS.PHASECHK.TRANS64 P0, [R0+URZ], R3 ;  /* 0x00000003000085a7 */ /* 0x000ea400080010ff */
[----:B--2---:R-:W-:Y:S05]  /*9590*/  @!P0 BRA `(.L_x_171) ;  /* 0xfffffffc00f08947 */ /* 0x004fea000383ffff */
[----:B------:R-:W-:Y:S05]  /*95a0*/  BRA `(.L_x_172) ;  /* 0xffffff9800107947 */ /* 0x000fea000383ffff */
.L_x_50:
[----:B----4-:R-:W-:-:S07]  /*95b0*/  MOV R0, UR4 ;  /* 0x0000000400007c02 */ /* 0x010fce0008000f00 */
.L_x_173:
[----:B-1----:R1:W2:Y:S02]  /*95c0*/  SYNCS.PHASECHK.TRANS64.TRYWAIT P0, [R0+URZ], R3 ;  /* 0x00000003000075a7 */ /* 0x0022a400080011ff */
[----:B--2---:R-:W-:Y:S05]  /*95d0*/  @!P0 NANOSLEEP.SYNCS 0x989680 ;  /* 0x009896800000895d */ /* 0x004fea0003900000 */
[----:B------:R-:W2:Y:S02]  /*95e0*/  @!P0 SYNCS.PHASECHK.TRANS64 P0, [R0+URZ], R3 ;  /* 0x00000003000085a7 */ /* 0x000ea400080010ff */
[----:B--2---:R-:W-:Y:S05]  /*95f0*/  @!P0 BRA `(.L_x_173) ;  /* 0xfffffffc00f08947 */ /* 0x004fea000383ffff */
[----:B------:R-:W-:Y:S05]  /*9600*/  BRA `(.L_x_174) ;  /* 0xffffff98001c7947 */ /* 0x000fea000383ffff */
.L_x_51:
[----:B----4-:R-:W-:-:S07]  /*9610*/  MOV R0, UR4 ;  /* 0x0000000400007c02 */ /* 0x010fce0008000f00 */
.L_x_175:
[----:B-1----:R1:W2:Y:S02]  /*9620*/  SYNCS.PHASECHK.TRANS64.TRYWAIT P0, [R0+URZ], R3 ;  /* 0x00000003000075a7 */ /* 0x0022a400080011ff */
[----:B--2---:R-:W-:Y:S05]  /*9630*/  @!P0 NANOSLEEP.SYNCS 0x989680 ;  /* 0x009896800000895d */ /* 0x004fea0003900000 */
[----:B------:R-:W2:Y:S02]  /*9640*/  @!P0 SYNCS.PHASECHK.TRANS64 P0, [R0+URZ], R3 ;  /* 0x00000003000085a7 */ /* 0x000ea400080010ff */
[----:B--2---:R-:W-:Y:S05]  /*9650*/  @!P0 BRA `(.L_x_175) ;  /* 0xfffffffc00f08947 */ /* 0x004fea000383ffff */
[----:B------:R-:W-:Y:S05]  /*9660*/  BRA `(.L_x_176) ;  /* 0xffffff9800287947 */ /* 0x000fea000383ffff */
.L_x_52:
[----:B----4-:R-:W-:-:S07]  /*9670*/  MOV R0, UR4 ;  /* 0x0000000400007c02 */ /* 0x010fce0008000f00 */
.L_x_177:
[----:B-1----:R1:W2:Y:S02]  /*9680*/  SYNCS.PHASECHK.TRANS64.TRYWAIT P0, [R0+URZ], R3 ;  /* 0x00000003000075a7 */ /* 0x0022a400080011ff */
[----:B--2---:R-:W-:Y:S05]  /*9690*/  @!P0 NANOSLEEP.SYNCS 0x989680 ;  /* 0x009896800000895d */ /* 0x004fea0003900000 */
[----:B------:R-:W2:Y:S02]  /*96a0*/  @!P0 SYNCS.PHASECHK.TRANS64 P0, [R0+URZ], R3 ;  /* 0x00000003000085a7 */ /* 0x000ea400080010ff */
[----:B--2---:R-:W-:Y:S05]  /*96b0*/  @!P0 BRA `(.L_x_177) ;  /* 0xfffffffc00f08947 */ /* 0x004fea000383ffff */
[----:B------:R-:W-:Y:S05]  /*96c0*/  BRA `(.L_x_178) ;  /* 0xffffff9800347947 */ /* 0x000fea000383ffff */
.L_x_53:
[----:B----4-:R-:W-:-:S07]  /*96d0*/  MOV R0, UR4 ;  /* 0x0000000400007c02 */ /* 0x010fce0008000f00 */
.L_x_179:
[----:B-1----:R1:W2:Y:S02]  /*96e0*/  SYNCS.PHASECHK.TRANS64.TRYWAIT P0, [R0+URZ], R3 ;  /* 0x00000003000075a7 */ /* 0x0022a400080011ff */
[----:B--2---:R-:W-:Y:S05]  /*96f0*/  @!P0 NANOSLEEP.SYNCS 0x989680 ;  /* 0x009896800000895d */ /* 0x004fea0003900000 */
[----:B------:R-:W2:Y:S02]  /*9700*/  @!P0 SYNCS.PHASECHK.TRANS64 P0, [R0+URZ], R3 ;  /* 0x00000003000085a7 */ /* 0x000ea400080010ff */
[----:B--2---:R-:W-:Y:S05]  /*9710*/  @!P0 BRA `(.L_x_179) ;  /* 0xfffffffc00f08947 */ /* 0x004fea000383ffff */
[----:B------:R-:W-:Y:S05]  /*9720*/  BRA `(.L_x_180) ;  /* 0xffffff9800407947 */ /* 0x000fea000383ffff */
.L_x_54:
[----:B----4-:R-:W-:-:S07]  /*9730*/  MOV R0, UR4 ;  /* 0x0000000400007c02 */ /* 0x010fce0008000f00 */
.L_x_181:
[----:B-1----:R1:W2:Y:S02]  /*9740*/  SYNCS.PHASECHK.TRANS64.TRYWAIT P0, [R0+URZ], R3 ;  /* 0x00000003000075a7 */ /* 0x0022a400080011ff */
[----:B--2---:R-:W-:Y:S05]  /*9750*/  @!P0 NANOSLEEP.SYNCS 0x989680 ;  /* 0x009896800000895d */ /* 0x004fea0003900000 */
[----:B------:R-:W2:Y:S02]  /*9760*/  @!P0 SYNCS.PHASECHK.TRANS64 P0, [R0+URZ], R3 ;  /* 0x00000003000085a7 */ /* 0x000ea400080010ff */
[----:B--2---:R-:W-:Y:S05]  /*9770*/  @!P0 BRA `(.L_x_181) ;  /* 0xfffffffc00f08947 */ /* 0x004fea000383ffff */
[----:B------:R-:W-:Y:S05]  /*9780*/  BRA `(.L_x_182) ;  /* 0xffffff98004c7947 */ /* 0x000fea000383ffff */
.L_x_55:
[----:B----4-:R-:W-:-:S07]  /*9790*/  MOV R0, UR4 ;  /* 0x0000000400007c02 */ /* 0x010fce0008000f00 */
.L_x_183:
[----:B-1----:R1:W2:Y:S02]  /*97a0*/  SYNCS.PHASECHK.TRANS64.TRYWAIT P0, [R0+URZ], R3 ;  /* 0x00000003000075a7 */ /* 0x0022a400080011ff */
[----:B--2---:R-:W-:Y:S05]  /*97b0*/  @!P0 NANOSLEEP.SYNCS 0x989680 ;  /* 0x009896800000895d */ /* 0x004fea0003900000 */
[----:B------:R-:W2:Y:S02]  /*97c0*/  @!P0 SYNCS.PHASECHK.TRANS64 P0, [R0+URZ], R3 ;  /* 0x00000003000085a7 */ /* 0x000ea400080010ff */
[----:B--2---:R-:W-:Y:S05]  /*97d0*/  @!P0 BRA `(.L_x_183) ;  /* 0xfffffffc00f08947 */ /* 0x004fea000383ffff */
[----:B------:R-:W-:Y:S05]  /*97e0*/  BRA `(.L_x_184) ;  /* 0xffffff9800587947 */ /* 0x000fea000383ffff */
.L_x_56:
[----:B----4-:R-:W-:-:S07]  /*97f0*/  MOV R0, UR4 ;  /* 0x0000000400007c02 */ /* 0x010fce0008000f00 */
.L_x_185:
[----:B-1----:R1:W2:Y:S02]  /*9800*/  SYNCS.PHASECHK.TRANS64.TRYWAIT P0, [R0+URZ], R3 ;  /* 0x00000003000075a7 */ /* 0x0022a400080011ff */
[----:B--2---:R-:W-:Y:S05]  /*9810*/  @!P0 NANOSLEEP.SYNCS 0x989680 ;  /* 0x009896800000895d */ /* 0x004fea0003900000 */
[----:B------:R-:W2:Y:S02]  /*9820*/  @!P0 SYNCS.PHASECHK.TRANS64 P0, [R0+URZ], R3 ;  /* 0x00000003000085a7 */ /* 0x000ea400080010ff */
[----:B--2---:R-:W-:Y:S05]  /*9830*/  @!P0 BRA `(.L_x_185) ;  /* 0xfffffffc00f08947 */ /* 0x004fea000383ffff */
[----:B------:R-:W-:Y:S05]  /*9840*/  BRA `(.L_x_186) ;  /* 0xffffff9800647947 */ /* 0x000fea000383ffff */
.L_x_57:
[----:B----4-:R-:W-:-:S07]  /*9850*/  MOV R0, UR4 ;  /* 0x0000000400007c02 */ /* 0x010fce0008000f00 */
.L_x_187:
[----:B-1----:R1:W2:Y:S02]  /*9860*/  SYNCS.PHASECHK.TRANS64.TRYWAIT P0, [R0+URZ], R3 ;  /* 0x00000003000075a7 */ /* 0x0022a400080011ff */
[----:B--2---:R-:W-:Y:S05]  /*9870*/  @!P0 NANOSLEEP.SYNCS 0x989680 ;  /* 0x009896800000895d */ /* 0x004fea0003900000 */
[----:B------:R-:W2:Y:S02]  /*9880*/  @!P0 SYNCS.PHASECHK.TRANS64 P0, [R0+URZ], R3 ;  /* 0x00000003000085a7 */ /* 0x000ea400080010ff */
[----:B--2---:R-:W-:Y:S05]  /*9890*/  @!P0 BRA `(.L_x_187) ;  /* 0xfffffffc00f08947 */ /* 0x004fea000383ffff */
[----:B------:R-:W-:Y:S05]  /*98a0*/  BRA `(.L_x_188) ;  /* 0xffffff9800707947 */ /* 0x000fea000383ffff */
.L_x_60:
[----:B--2---:R2:W3:Y:S02]  /*98b0*/  SYNCS.PHASECHK.TRANS64.TRYWAIT P0, [R0+URZ+0x180], R5 ;  /* 0x00018005000075a7 */ /* 0x0044e400080011ff */
[----:B---3--:R-:W-:Y:S05]  /*98c0*/  @!P0 NANOSLEEP.SYNCS 0x989680 ;  /* 0x009896800000895d */ /* 0x008fea0003900000 */
[----:B------:R-:W3:Y:S02]  /*98d0*/  @!P0 SYNCS.PHASECHK.TRANS64 P0, [R0+URZ+0x180], R5 ;  /* 0x00018005000085a7 */ /* 0x000ee400080010ff */
[----:B---3--:R-:W-:Y:S05]  /*98e0*/  @!P0 BRA `(.L_x_60) ;  /* 0xfffffffc00f08947 */ /* 0x008fea000383ffff */
[----:B------:R-:W-:Y:S05]  /*98f0*/  BRA `(.L_x_189) ;  /* 0xffffff9800d07947 */ /* 0x000fea000383ffff */
.L_x_61:
[----:B------:R-:W-:-:S07]  /*9900*/  MOV R0, UR5 ;  /* 0x0000000500007c02 */ /* 0x000fce0008000f00 */
.L_x_190:
[----:B--2---:R2:W3:Y:S02]  /*9910*/  SYNCS.PHASECHK.TRANS64.TRYWAIT P0, [R0+URZ+0x130], R7 ;  /* 0x00013007000075a7 */ /* 0x0044e400080011ff */
[----:B---3--:R-:W-:Y:S05]  /*9920*/  @!P0 NANOSLEEP.SYNCS 0x989680 ;  /* 0x009896800000895d */ /* 0x008fea0003900000 */
[----:B------:R-:W3:Y:S02]  /*9930*/  @!P0 SYNCS.PHASECHK.TRANS64 P0, [R0+URZ+0x130], R7 ;  /* 0x00013007000085a7 */ /* 0x000ee400080010ff */
[----:B---3--:R-:W-:Y:S05]  /*9940*/  @!P0 BRA `(.L_x_190) ;  /* 0xfffffffc00f08947 */ /* 0x008fea000383ffff */
[----:B------:R-:W-:Y:S05]  /*9950*/  BRA `(.L_x_191) ;  /* 0xffffff9800e07947 */ /* 0x000fea000383ffff */
.L_x_62:
[----:B--2---:R2:W3:Y:S02]  /*9960*/  SYNCS.PHASECHK.TRANS64.TRYWAIT P1, [R0+URZ+0x120], R5 ;  /* 0x00012005000075a7 */ /* 0x0044e400080211ff */
[----:B---3--:R-:W-:Y:S05]  /*9970*/  @!P1 NANOSLEEP.SYNCS 0x989680 ;  /* 0x009896800000995d */ /* 0x008fea0003900000 */
[----:B------:R-:W3:Y:S02]  /*9980*/  @!P1 SYNCS.PHASECHK.TRANS64 P1, [R0+URZ+0x120], R5 ;  /* 0x00012005000095a7 */ /* 0x000ee400080210ff */
[----:B---3--:R-:W-:Y:S05]  /*9990*/  @!P1 BRA `(.L_x_62) ;  /* 0xfffffffc00f09947 */ /* 0x008fea000383ffff */
[----:B------:R-:W-:Y:S05]  /*99a0*/  BRA `(.L_x_192) ;  /* 0xffffff9c00107947 */ /* 0x000fea000383ffff */
.L_x_65:
[----:B------:R-:W-:-:S07]  /*99b0*/  MOV R0, UR5 ;  /* 0x0000000500007c02 */ /* 0x000fce0008000f00 */
.L_x_193:
[----:B--2---:R2:W3:Y:S02]  /*99c0*/  SYNCS.PHASECHK.TRANS64.TRYWAIT P0, [R0+URZ+0x130], R3 ;  /* 0x00013003000075a7 */ /* 0x0044e400080011ff */
[----:B---3--:R-:W-:Y:S05]  /*99d0*/  @!P0 NANOSLEEP.SYNCS 0x989680 ;  /* 0x009896800000895d */ /* 0x008fea0003900000 */
[----:B------:R-:W3:Y:S02]  /*99e0*/  @!P0 SYNCS.PHASECHK.TRANS64 P0, [R0+URZ+0x130], R3 ;  /* 0x00013003000085a7 */ /* 0x000ee400080010ff */
[----:B---3--:R-:W-:Y:S05]  /*99f0*/  @!P0 BRA `(.L_x_193) ;  /* 0xfffffffc00f08947 */ /* 0x008fea000383ffff */
[----:B------:R-:W-:Y:S05]  /*9a00*/  BRA `(.L_x_64) ;  /* 0xffffff9c00647947 */ /* 0x000fea000383ffff */
.L_x_74:
[----:B--2---:R-:W-:-:S04]  /*9a10*/  MOV R4, UR4 ;  /* 0x0000000400047c02 */ /* 0x004fc80008000f00 */
[----:B------:R2:W3:Y:S03]  /*9a20*/  SYNCS.PHASECHK.TRANS64.TRYWAIT P0, [R4+URZ+0x8], R5 ;  /* 0x00000805040075a7 */ /* 0x0004e600080011ff */
[----:B---3--:R-:W-:Y:S05]  /*9a30*/  @!P0 NANOSLEEP.SYNCS 0x989680 ;  /* 0x009896800000895d */ /* 0x008fea0003900000 */
[----:B------:R-:W3:Y:S02]  /*9a40*/  @!P0 SYNCS.PHASECHK.TRANS64 P0, [R4+URZ+0x8], R5 ;  /* 0x00000805040085a7 */ /* 0x000ee400080010ff */
[----:B---3--:R-:W-:Y:S05]  /*9a50*/  @!P0 BRA `(.L_x_74) ;  /* 0xfffffffc00ec8947 */ /* 0x008fea000383ffff */
[----:B------:R-:W-:Y:S05]  /*9a60*/  BRA `(.L_x_73) ;  /* 0xffffffa000187947 */ /* 0x000fea000383ffff */
.L_x_76:
[----:B------:R-:W-:Y:S01]  /*9a70*/  BSSY B0, `(.L_x_194) ;  /* 0x0000006000007945 */ /* 0x000fe20003800000 */
[----:B------:R-:W-:-:S07]  /*9a80*/  MOV R15, 0xffffffff ;  /* 0xffffffff000f7802 */ /* 0x000fce0000000f00 */
[----:B-12--5:R-:W-:Y:S05]  /*9a90*/  WARPSYNC.COLLECTIVE R15, `(.L_x_195) ;  /* 0x000000000f0c7348 */ /* 0x026fea0003c00000 */
[----:B------:R-:W-:Y:S02]  /*9aa0*/  ELECT P6, UR79, PT ;  /* 0x00000000004f782f */ /* 0x000fe400038c0000 */
[----:B------:R-:W-:Y:S01]  /*9ab0*/  MOV R14, UR79 ;  /* 0x0000004f000e7c02 */ /* 0x000fe20008000f00 */
[----:B-12--5:R-:W-:Y:S10]  /*9ac0*/  ENDCOLLECTIVE ;  /* 0x000000000000791b */ /* 0x026ff40003800000 */
.L_x_195:
[----:B------:R-:W-:Y:S05]  /*9ad0*/  BSYNC B0 ;  /* 0x0000000000007941 */ /* 0x000fea0003800000 */
.L_x_194:
[----:B------:R-:W-:Y:S05]  /*9ae0*/  BRA `(.L_x_196) ;  /* 0xffffffa000487947 */ /* 0x000fea000383ffff */
.L_x_78:
[----:B--2---:R-:W-:-:S04]  /*9af0*/  MOV R2, UR4 ;  /* 0x0000000400027c02 */ /* 0x004fc80008000f00 */
[----:B------:R2:W3:Y:S03]  /*9b00*/  SYNCS.PHASECHK.TRANS64.TRYWAIT P0, [R2+URZ+0x8], R3 ;  /* 0x00000803020075a7 */ /* 0x0004e600080011ff */
[----:B---3--:R-:W-:Y:S05]  /*9b10*/  @!P0 NANOSLEEP.SYNCS 0x989680 ;  /* 0x009896800000895d */ /* 0x008fea0003900000 */
[----:B------:R-:W3:Y:S02]  /*9b20*/  @!P0 SYNCS.PHASECHK.TRANS64 P0, [R2+URZ+0x8], R3 ;  /* 0x00000803020085a7 */ /* 0x000ee400080010ff */
[----:B---3--:R-:W-:Y:S05]  /*9b30*/  @!P0 BRA `(.L_x_78) ;  /* 0xfffffffc00ec8947 */ /* 0x008fea000383ffff */
[----:B------:R-:W-:Y:S05]  /*9b40*/  BRA `(.L_x_77) ;  /* 0xffffffa0004c7947 */ /* 0x000fea000383ffff */
.L_x_79:
[----:B-1----:R1:W2:Y:S02]  /*9b50*/  SYNCS.PHASECHK.TRANS64.TRYWAIT P0, [R0+URZ+0x120], R5 ;  /* 0x00012005000075a7 */ /* 0x0022a400080011ff */
[----:B--2---:R-:W-:Y:S05]  /*9b60*/  @!P0 NANOSLEEP.SYNCS 0x989680 ;  /* 0x009896800000895d */ /* 0x004fea0003900000 */
[----:B------:R-:W2:Y:S02]  /*9b70*/  @!P0 SYNCS.PHASECHK.TRANS64 P0, [R0+URZ+0x120], R5 ;  /* 0x00012005000085a7 */ /* 0x000ea400080010ff */
[----:B--2---:R-:W-:Y:S05]  /*9b80*/  @!P0 BRA `(.L_x_79) ;  /* 0xfffffffc00f08947 */ /* 0x004fea000383ffff */
[----:B------:R-:W-:Y:S05]  /*9b90*/  BRA `(.L_x_197) ;  /* 0xffffffa400307947 */ /* 0x000fea000383ffff */
.L_x_81:
[----:B------:R-:W-:-:S07]  /*9ba0*/  MOV R0, UR7 ;  /* 0x0000000700007c02 */ /* 0x000fce0008000f00 */
.L_x_198:
[----:B-1----:R1:W2:Y:S02]  /*9bb0*/  SYNCS.PHASECHK.TRANS64.TRYWAIT P0, [R0+URZ+0x160], R5 ;  /* 0x00016005000075a7 */ /* 0x0022a400080011ff */
[----:B--2---:R-:W-:Y:S05]  /*9bc0*/  @!P0 NANOSLEEP.SYNCS 0x989680 ;  /* 0x009896800000895d */ /* 0x004fea0003900000 */
[----:B------:R-:W2:Y:S02]  /*9bd0*/  @!P0 SYNCS.PHASECHK.TRANS64 P0, [R0+URZ+0x160], R5 ;  /* 0x00016005000085a7 */ /* 0x000ea400080010ff */
[----:B--2---:R-:W-:Y:S05]  /*9be0*/  @!P0 BRA `(.L_x_198) ;  /* 0xfffffffc00f08947 */ /* 0x004fea000383ffff */
[----:B------:R-:W-:Y:S05]  /*9bf0*/  BRA `(.L_x_199) ;  /* 0xffffffa4007c7947 */ /* 0x000fea000383ffff */
.L_x_84:
[----:B------:R-:W-:Y:S07]  /*9c00*/  MOV R0, UR6 ;  /* 0x0000000600007c02 */ /* 0x000fee0008000f00 */
.L_x_200:
[----:B-1----:R1:W2:Y:S02]  /*9c10*/  SYNCS.PHASECHK.TRANS64.TRYWAIT P0, [R0+URZ], R5 ;  /* 0x00000005000075a7 */ /* 0x0022a400080011ff */
[----:B--2---:R-:W-:Y:S05]  /*9c20*/  @!P0 NANOSLEEP.SYNCS 0x989680 ;  /* 0x009896800000895d */ /* 0x004fea0003900000 */
[----:B------:R-:W2:Y:S02]  /*9c30*/  @!P0 SYNCS.PHASECHK.TRANS64 P0, [R0+URZ], R5 ;  /* 0x00000005000085a7 */ /* 0x000ea400080010ff */
[----:B--2---:R-:W-:Y:S05]  /*9c40*/  @!P0 BRA `(.L_x_200) ;  /* 0xfffffffc00f08947 */ /* 0x004fea000383ffff */
[----:B------:R-:W-:Y:S05]  /*9c50*/  BRA `(.L_x_83) ;  /* 0xffffffa400907947 */ /* 0x000fea000383ffff */
.L_x_88:
[----:B-1----:R-:W-:-:S07]  /*9c60*/  MOV R0, UR7 ;  /* 0x0000000700007c02 */ /* 0x002fce0008000f00 */
.L_x_201:
[----:B-1----:R1:W2:Y:S02]  /*9c70*/  SYNCS.PHASECHK.TRANS64.TRYWAIT P0, [R0+URZ], R3 ;  /* 0x00000003000075a7 */ /* 0x0022a400080011ff */
[----:B--2---:R-:W-:Y:S05]  /*9c80*/  @!P0 NANOSLEEP.SYNCS 0x989680 ;  /* 0x009896800000895d */ /* 0x004fea0003900000 */
[----:B------:R-:W2:Y:S02]  /*9c90*/  @!P0 SYNCS.PHASECHK.TRANS64 P0, [R0+URZ], R3 ;  /* 0x00000003000085a7 */ /* 0x000ea400080010ff */
[----:B--2---:R-:W-:Y:S05]  /*9ca0*/  @!P0 BRA `(.L_x_201) ;  /* 0xfffffffc00f08947 */ /* 0x004fea000383ffff */
[----:B------:R-:W-:Y:S05]  /*9cb0*/  BRA `(.L_x_202) ;  /* 0xffffffa800847947 */ /* 0x000fea000383ffff */
.L_x_89:
[----:B------:R-:W-:-:S07]  /*9cc0*/  MOV R0, UR7 ;  /* 0x0000000700007c02 */ /* 0x000fce0008000f00 */
.L_x_203:
[----:B-1----:R1:W2:Y:S02]  /*9cd0*/  SYNCS.PHASECHK.TRANS64.TRYWAIT P0, [R0+URZ], R3 ;  /* 0x00000003000075a7 */ /* 0x0022a400080011ff */
[----:B--2---:R-:W-:Y:S05]  /*9ce0*/  @!P0 NANOSLEEP.SYNCS 0x989680 ;  /* 0x009896800000895d */ /* 0x004fea0003900000 */
[----:B------:R-:W2:Y:S02]  /*9cf0*/  @!P0 SYNCS.PHASECHK.TRANS64 P0, [R0+URZ], R3 ;  /* 0x00000003000085a7 */ /* 0x000ea400080010ff */
[----:B--2---:R-:W-:Y:S05]  /*9d00*/  @!P0 BRA `(.L_x_203) ;  /* 0xfffffffc00f08947 */ /* 0x004fea000383ffff */
[----:B------:R-:W-:Y:S05]  /*9d10*/  BRA `(.L_x_204) ;  /* 0xffffffa800907947 */ /* 0x000fea000383ffff */
.L_x_90:
[----:B------:R-:W-:-:S07]  /*9d20*/  MOV R0, UR7 ;  /* 0x0000000700007c02 */ /* 0x000fce0008000f00 */
.L_x_205:
[----:B-1----:R1:W2:Y:S02]  /*9d30*/  SYNCS.PHASECHK.TRANS64.TRYWAIT P0, [R0+URZ], R3 ;  /* 0x00000003000075a7 */ /* 0x0022a400080011ff */
[----:B--2---:R-:W-:Y:S05]  /*9d40*/  @!P0 NANOSLEEP.SYNCS 0x989680 ;  /* 0x009896800000895d */ /* 0x004fea0003900000 */
[----:B------:R-:W2:Y:S02]  /*9d50*/  @!P0 SYNCS.PHASECHK.TRANS64 P0, [R0+URZ], R3 ;  /* 0x00000003000085a7 */ /* 0x000ea400080010ff */
[----:B--2---:R-:W-:Y:S05]  /*9d60*/  @!P0 BRA `(.L_x_205) ;  /* 0xfffffffc00f08947 */ /* 0x004fea000383ffff */
[----:B------:R-:W-:Y:S05]  /*9d70*/  BRA `(.L_x_206) ;  /* 0xffffffa8009c7947 */ /* 0x000fea000383ffff */
.L_x_93:
[----:B------:R-:W-:-:S07]  /*9d80*/  MOV R0, UR5 ;  /* 0x0000000500007c02 */ /* 0x000fce0008000f00 */
.L_x_207:
[----:B-1----:R1:W2:Y:S02]  /*9d90*/  SYNCS.PHASECHK.TRANS64.TRYWAIT P1, [R0+URZ+0x1a0], R3 ;  /* 0x0001a003000075a7 */ /* 0x0022a400080211ff */
[----:B--2---:R-:W-:Y:S05]  /*9da0*/  @!P1 NANOSLEEP.SYNCS 0x989680 ;  /* 0x009896800000995d */ /* 0x004fea0003900000 */
[----:B------:R-:W2:Y:S02]  /*9db0*/  @!P1 SYNCS.PHASECHK.TRANS64 P1, [R0+URZ+0x1a0], R3 ;  /* 0x0001a003000095a7 */ /* 0x000ea400080210ff */
[----:B--2---:R-:W-:Y:S05]  /*9dc0*/  @!P1 BRA `(.L_x_207) ;  /* 0xfffffffc00f09947 */ /* 0x004fea000383ffff */
[----:B------:R-:W-:Y:S05]  /*9dd0*/  BRA `(.L_x_208) ;  /* 0xffffffa800e87947 */ /* 0x000fea000383ffff */
.L_x_98:
[----:B--2---:R2:W3:Y:S02]  /*9de0*/  SYNCS.PHASECHK.TRANS64.TRYWAIT P0, [R0+URZ+0x120], R3 ;  /* 0x00012003000075a7 */ /* 0x0044e400080011ff */
[----:B---3--:R-:W-:Y:S05]  /*9df0*/  @!P0 NANOSLEEP.SYNCS 0x989680 ;  /* 0x009896800000895d */ /* 0x008fea0003900000 */
[----:B------:R-:W3:Y:S02]  /*9e00*/  @!P0 SYNCS.PHASECHK.TRANS64 P0, [R0+URZ+0x120], R3 ;  /* 0x00012003000085a7 */ /* 0x000ee400080010ff */
[----:B---3--:R-:W-:Y:S05]  /*9e10*/  @!P0 BRA `(.L_x_98) ;  /* 0xfffffffc00f08947 */ /* 0x008fea000383ffff */
[----:B------:R-:W-:Y:S05]  /*9e20*/  BRA `(.L_x_209) ;  /* 0xffffffac00ec7947 */ /* 0x000fea000383ffff */
.L_x_101:
[----:B------:R-:W-:Y:S07]  /*9e30*/  MOV R0, UR4 ;  /* 0x0000000400007c02 */ /* 0x000fee0008000f00 */
.L_x_210:
[----:B--2---:R2:W3:Y:S02]  /*9e40*/  SYNCS.PHASECHK.TRANS64.TRYWAIT P0, [R0+URZ+0x118], R3 ;  /* 0x00011803000075a7 */ /* 0x0044e400080011ff */
[----:B---3--:R-:W-:Y:S05]  /*9e50*/  @!P0 NANOSLEEP.SYNCS 0x989680 ;  /* 0x009896800000895d */ /* 0x008fea0003900000 */
[----:B------:R-:W3:Y:S02]  /*9e60*/  @!P0 SYNCS.PHASECHK.TRANS64 P0, [R0+URZ+0x118], R3 ;  /* 0x00011803000085a7 */ /* 0x000ee400080010ff */
[----:B---3--:R-:W-:Y:S05]  /*9e70*/  @!P0 BRA `(.L_x_210) ;  /* 0xfffffffc00f08947 */ /* 0x008fea000383ffff */
[----:B------:R-:W-:Y:S05]  /*9e80*/  BRA `(.L_x_100) ;  /* 0xffffffb000cc7947 */ /* 0x000fea000383ffff */
.L_x_104:
[----:B------:R-:W-:Y:S07]  /*9e90*/  MOV R3, UR4 ;  /* 0x0000000400037c02 */ /* 0x000fee0008000f00 */
.L_x_211:
[----:B-1----:R1:W2:Y:S02]  /*9ea0*/  SYNCS.PHASECHK.TRANS64.TRYWAIT P0, [R3+URZ+0xf0], R12 ;  /* 0x0000f00c030075a7 */ /* 0x0022a400080011ff */
[----:B--2---:R-:W-:Y:S05]  /*9eb0*/  @!P0 NANOSLEEP.SYNCS 0x989680 ;  /* 0x009896800000895d */ /* 0x004fea0003900000 */
[----:B------:R-:W2:Y:S02]  /*9ec0*/  @!P0 SYNCS.PHASECHK.TRANS64 P0, [R3+URZ+0xf0], R12 ;  /* 0x0000f00c030085a7 */ /* 0x000ea400080010ff */
[----:B--2---:R-:W-:Y:S05]  /*9ed0*/  @!P0 BRA `(.L_x_211) ;  /* 0xfffffffc00f08947 */ /* 0x004fea000383ffff */
[----:B------:R-:W-:Y:S05]  /*9ee0*/  BRA `(.L_x_212) ;  /* 0xffffffb400487947 */ /* 0x000fea000383ffff */
.L_x_105:
[----:B-1----:R-:W-:Y:S07]  /*9ef0*/  MOV R3, UR4 ;  /* 0x0000000400037c02 */ /* 0x002fee0008000f00 */
.L_x_213:
[----:B-1----:R1:W2:Y:S02]  /*9f00*/  SYNCS.PHASECHK.TRANS64.TRYWAIT P0, [R3+URZ+0xf8], R12 ;  /* 0x0000f80c030075a7 */ /* 0x0022a400080011ff */
[----:B--2---:R-:W-:Y:S05]  /*9f10*/  @!P0 NANOSLEEP.SYNCS 0x989680 ;  /* 0x009896800000895d */ /* 0x004fea0003900000 */
[----:B------:R-:W2:Y:S02]  /*9f20*/  @!P0 SYNCS.PHASECHK.TRANS64 P0, [R3+URZ+0xf8], R12 ;  /* 0x0000f80c030085a7 */ /* 0x000ea400080010ff */
[----:B--2---:R-:W-:Y:S05]  /*9f30*/  @!P0 BRA `(.L_x_213) ;  /* 0xfffffffc00f08947 */ /* 0x004fea000383ffff */
[----:B------:R-:W-:Y:S05]  /*9f40*/  BRA `(.L_x_214) ;  /* 0xffffffb400a47947 */ /* 0x000fea000383ffff */
.L_x_106:
[----:B-1----:R-:W-:Y:S07]  /*9f50*/  MOV R3, UR4 ;  /* 0x0000000400037c02 */ /* 0x002fee0008000f00 */
.L_x_215:
[----:B-1----:R1:W2:Y:S02]  /*9f60*/  SYNCS.PHASECHK.TRANS64.TRYWAIT P0, [R3+URZ+0x100], R12 ;  /* 0x0001000c030075a7 */ /* 0x0022a400080011ff */
[----:B--2---:R-:W-:Y:S05]  /*9f70*/  @!P0 NANOSLEEP.SYNCS 0x989680 ;  /* 0x009896800000895d */ /* 0x004fea0003900000 */
[----:B------:R-:W2:Y:S02]  /*9f80*/  @!P0 SYNCS.PHASECHK.TRANS64 P0, [R3+URZ+0x100], R12 ;  /* 0x0001000c030085a7 */ /* 0x000ea400080010ff */
[----:B--2---:R-:W-:Y:S05]  /*9f90*/  @!P0 BRA `(.L_x_215) ;  /* 0xfffffffc00f08947 */ /* 0x004fea000383ffff */
[----:B------:R-:W-:Y:S05]  /*9fa0*/  BRA `(.L_x_216) ;  /* 0xffffffb800007947 */ /* 0x000fea000383ffff */
.L_x_107:
[----:B------:R-:W-:Y:S07]  /*9fb0*/  MOV R3, UR4 ;  /* 0x0000000400037c02 */ /* 0x000fee0008000f00 */
.L_x_217:
[----:B-1----:R1:W2:Y:S02]  /*9fc0*/  SYNCS.PHASECHK.TRANS64.TRYWAIT P0, [R3+URZ+0x108], R12 ;  /* 0x0001080c030075a7 */ /* 0x0022a400080011ff */
[----:B--2---:R-:W-:Y:S05]  /*9fd0*/  @!P0 NANOSLEEP.SYNCS 0x989680 ;  /* 0x009896800000895d */ /* 0x004fea0003900000 */
[----:B------:R-:W2:Y:S02]  /*9fe0*/  @!P0 SYNCS.PHASECHK.TRANS64 P0, [R3+URZ+0x108], R12 ;  /* 0x0001080c030085a7 */ /* 0x000ea400080010ff */
[----:B--2---:R-:W-:Y:S05]  /*9ff0*/  @!P0 BRA `(.L_x_217) ;  /* 0xfffffffc00f08947 */ /* 0x004fea000383ffff */
[----:B------:R-:W-:Y:S05]  /*a000*/  BRA `(.L_x_218) ;  /* 0xffffffb800a07947 */ /* 0x000fea000383ffff */
.L_x_109:
[----:B------:R-:W-:-:S07]  /*a010*/  MOV R0, UR4 ;  /* 0x0000000400007c02 */ /* 0x000fce0008000f00 */
.L_x_219:
[----:B-1----:R1:W3:Y:S02]  /*a020*/  SYNCS.PHASECHK.TRANS64.TRYWAIT P0, [R0+URZ+0xf0], R3 ;  /* 0x0000f003000075a7 */ /* 0x0022e400080011ff */
[----:B---3--:R-:W-:Y:S05]  /*a030*/  @!P0 NANOSLEEP.SYNCS 0x989680 ;  /* 0x009896800000895d */ /* 0x008fea0003900000 */
[----:B------:R-:W3:Y:S02]  /*a040*/  @!P0 SYNCS.PHASECHK.TRANS64 P0, [R0+URZ+0xf0], R3 ;  /* 0x0000f003000085a7 */ /* 0x000ee400080010ff */
[----:B---3--:R-:W-:Y:S05]  /*a050*/  @!P0 BRA `(.L_x_219) ;  /* 0xfffffffc00f08947 */ /* 0x008fea000383ffff */
[----:B------:R-:W-:Y:S05]  /*a060*/  BRA `(.L_x_220) ;  /* 0xffffffbc00287947 */ /* 0x000fea000383ffff */
.L_x_110:
[----:B-1----:R-:W-:-:S07]  /*a070*/  MOV R0, UR4 ;  /* 0x0000000400007c02 */ /* 0x002fce0008000f00 */
.L_x_221:
[----:B-1----:R1:W3:Y:S02]  /*a080*/  SYNCS.PHASECHK.TRANS64.TRYWAIT P0, [R0+URZ+0xf8], R3 ;  /* 0x0000f803000075a7 */ /* 0x0022e400080011ff */
[----:B---3--:R-:W-:Y:S05]  /*a090*/  @!P0 NANOSLEEP.SYNCS 0x989680 ;  /* 0x009896800000895d */ /* 0x008fea0003900000 */
[----:B------:R-:W3:Y:S02]  /*a0a0*/  @!P0 SYNCS.PHASECHK.TRANS64 P0, [R0+URZ+0xf8], R3 ;  /* 0x0000f803000085a7 */ /* 0x000ee400080010ff */
[----:B---3--:R-:W-:Y:S05]  /*a0b0*/  @!P0 BRA `(.L_x_221) ;  /* 0xfffffffc00f08947 */ /* 0x008fea000383ffff */
[----:B------:R-:W-:Y:S05]  /*a0c0*/  BRA `(.L_x_222) ;  /* 0xffffffbc00187947 */ /* 0x000fea000383ffff */
.L_x_111:
[----:B-1----:R-:W-:-:S07]  /*a0d0*/  MOV R0, UR4 ;  /* 0x0000000400007c02 */ /* 0x002fce0008000f00 */
.L_x_223:
[----:B-1----:R1:W3:Y:S02]  /*a0e0*/  SYNCS.PHASECHK.TRANS64.TRYWAIT P0, [R0+URZ+0x100], R3 ;  /* 0x00010003000075a7 */ /* 0x0022e400080011ff */
[----:B---3--:R-:W-:Y:S05]  /*a0f0*/  @!P0 NANOSLEEP.SYNCS 0x989680 ;  /* 0x009896800000895d */ /* 0x008fea0003900000 */
[----:B------:R-:W3:Y:S02]  /*a100*/  @!P0 SYNCS.PHASECHK.TRANS64 P0, [R0+URZ+0x100], R3 ;  /* 0x00010003000085a7 */ /* 0x000ee400080010ff */
[----:B---3--:R-:W-:Y:S05]  /*a110*/  @!P0 BRA `(.L_x_223) ;  /* 0xfffffffc00f08947 */ /* 0x008fea000383ffff */
[----:B------:R-:W-:Y:S05]  /*a120*/  BRA `(.L_x_224) ;  /* 0xffffffbc00087947 */ /* 0x000fea000383ffff */
.L_x_113:
[----:B--2---:R2:W3:Y:S02]  /*a130*/  SYNCS.PHASECHK.TRANS64.TRYWAIT P0, [R0+URZ+0x120], R3 ;  /* 0x00012003000075a7 */ /* 0x0044e400080011ff */
[----:B---3--:R-:W-:Y:S05]  /*a140*/  @!P0 NANOSLEEP.SYNCS 0x989680 ;  /* 0x009896800000895d */ /* 0x008fea0003900000 */
[----:B------:R-:W3:Y:S02]  /*a150*/  @!P0 SYNCS.PHASECHK.TRANS64 P0, [R0+URZ+0x120], R3 ;  /* 0x00012003000085a7 */ /* 0x000ee400080010ff */
[----:B---3--:R-:W-:Y:S05]  /*a160*/  @!P0 BRA `(.L_x_113) ;  /* 0xfffffffc00f08947 */ /* 0x008fea000383ffff */
[----:B------:R-:W-:Y:S05]  /*a170*/  BRA `(.L_x_225) ;  /* 0xffffffbc00dc7947 */ /* 0x000fea000383ffff */
.L_x_124:
[----:B-1----:R-:W-:Y:S04]  /*a180*/  MOV R0, UR44 ;  /* 0x0000002c00007c02 */ /* 0x002fe80008000f00 */
[----:B------:R1:W2:Y:S03]  /*a190*/  SYNCS.PHASECHK.TRANS64.TRYWAIT P1, [R0+URZ+0xd0], R5 ;  /* 0x0000d005000075a7 */ /* 0x0002a600080211ff */
[----:B--2---:R-:W-:Y:S05]  /*a1a0*/  @!P1 NANOSLEEP.SYNCS 0x989680 ;  /* 0x009896800000995d */ /* 0x004fea0003900000 */
[----:B------:R-:W2:Y:S02]  /*a1b0*/  @!P1 SYNCS.PHASECHK.TRANS64 P1, [R0+URZ+0xd0], R5 ;  /* 0x0000d005000095a7 */ /* 0x000ea400080210ff */
[----:B--2---:R-:W-:Y:S05]  /*a1c0*/  @!P1 BRA `(.L_x_124) ;  /* 0xfffffffc00ec9947 */ /* 0x004fea000383ffff */
[----:B------:R-:W-:Y:S05]  /*a1d0*/  BRA `(.L_x_123) ;  /* 0xffffffc800d47947 */ /* 0x000fea000383ffff */
.L_x_126:
[----:B-1----:R1:W4:Y:S02]  /*a1e0*/  SYNCS.PHASECHK.TRANS64.TRYWAIT P0, [R78+URZ+0x140], R3 ;  /* 0x000140034e0075a7 */ /* 0x00232400080011ff */
[----:B----4-:R-:W-:Y:S05]  /*a1f0*/  @!P0 NANOSLEEP.SYNCS 0x989680 ;  /* 0x009896800000895d */ /* 0x010fea0003900000 */
[----:B------:R-:W4:Y:S02]  /*a200*/  @!P0 SYNCS.PHASECHK.TRANS64 P0, [R78+URZ+0x140], R3 ;  /* 0x000140034e0085a7 */ /* 0x000f2400080010ff */
[----:B----4-:R-:W-:Y:S05]  /*a210*/  @!P0 BRA `(.L_x_126) ;  /* 0xfffffffc00f08947 */ /* 0x010fea000383ffff */
[----:B------:R-:W-:Y:S05]  /*a220*/  BRA `(.L_x_125) ;  /* 0xffffffc800f47947 */ /* 0x000fea000383ffff */
.L_x_135:
[----:B--2---:R2:W3:Y:S02]  /*a230*/  SYNCS.PHASECHK.TRANS64.TRYWAIT P0, [R3+URZ+0xd0], R0 ;  /* 0x0000d000030075a7 */ /* 0x0044e400080011ff */
[----:B---3--:R-:W-:Y:S05]  /*a240*/  @!P0 NANOSLEEP.SYNCS 0x989680 ;  /* 0x009896800000895d */ /* 0x008fea0003900000 */
[----:B------:R-:W3:Y:S02]  /*a250*/  @!P0 SYNCS.PHASECHK.TRANS64 P0, [R3+URZ+0xd0], R0 ;  /* 0x0000d000030085a7 */ /* 0x000ee400080010ff */
[----:B---3--:R-:W-:Y:S05]  /*a260*/  @!P0 BRA `(.L_x_135) ;  /* 0xfffffffc00f08947 */ /* 0x008fea000383ffff */
[----:B------:R-:W-:Y:S05]  /*a270*/  BRA `(.L_x_134) ;  /* 0xffffffd400007947 */ /* 0x000fea000383ffff */
.L_x_143:
[----:B--2---:R2:W3:Y:S02]  /*a280*/  SYNCS.PHASECHK.TRANS64.TRYWAIT P0, [R87+URZ+0xd0], R4 ;  /* 0x0000d004570075a7 */ /* 0x0044e400080011ff */
[----:B---3--:R-:W-:Y:S05]  /*a290*/  @!P0 NANOSLEEP.SYNCS 0x989680 ;  /* 0x009896800000895d */ /* 0x008fea0003900000 */
[----:B------:R-:W3:Y:S02]  /*a2a0*/  @!P0 SYNCS.PHASECHK.TRANS64 P0, [R87+URZ+0xd0], R4 ;  /* 0x0000d004570085a7 */ /* 0x000ee400080010ff */
[----:B---3--:R-:W-:Y:S05]  /*a2b0*/  @!P0 BRA `(.L_x_143) ;  /* 0xfffffffc00f08947 */ /* 0x008fea000383ffff */
[----:B------:R-:W-:Y:S05]  /*a2c0*/  BRA `(.L_x_142) ;  /* 0xffffffdc001c7947 */ /* 0x000fea000383ffff */
.L_x_151:
[----:B--2---:R2:W3:Y:S02]  /*a2d0*/  SYNCS.PHASECHK.TRANS64.TRYWAIT P0, [R92+URZ+0xd0], R3 ;  /* 0x0000d0035c0075a7 */ /* 0x0044e400080011ff */
[----:B---3--:R-:W-:Y:S05]  /*a2e0*/  @!P0 NANOSLEEP.SYNCS 0x989680 ;  /* 0x009896800000895d */ /* 0x008fea0003900000 */
[----:B------:R-:W3:Y:S02]  /*a2f0*/  @!P0 SYNCS.PHASECHK.TRANS64 P0, [R92+URZ+0xd0], R3 ;  /* 0x0000d0035c0085a7 */ /* 0x000ee400080010ff */
[----:B---3--:R-:W-:Y:S05]  /*a300*/  @!P0 BRA `(.L_x_151) ;  /* 0xfffffffc00f08947 */ /* 0x008fea000383ffff */
[----:B------:R-:W-:Y:S05]  /*a310*/  BRA `(.L_x_150) ;  /* 0xffffffe400387947 */ /* 0x000fea000383ffff */
        .weak           $__internal_0_$__cuda_sm10x_tcgen05_guardrail_trap_col_being_dealloced_not_returned_by_alloc
        .type           $__internal_0_$__cuda_sm10x_tcgen05_guardrail_trap_col_being_dealloced_not_returned_by_alloc,@function
        .size           $__internal_0_$__cuda_sm10x_tcgen05_guardrail_trap_col_being_dealloced_not_returned_by_alloc,($__internal_1_$__cuda_sm10x_tcgen05_guardrail_trap_phase_invalid_during_alloc - $__internal_0_$__cuda_sm10x_tcgen05_guardrail_trap_col_being_dealloced_not_returned_by_alloc)
$__internal_0_$__cuda_sm10x_tcgen05_guardrail_trap_col_being_dealloced_not_returned_by_alloc:
[----:B------:R-:W-:Y:S05]  /*a320*/  BPT.TRAP 0x1 ;  /* 0x000000040000795c */ /* 0x000fea0000300000 */
[----:B------:R-:W-:-:S04]  /*a330*/  HFMA2 R3, -RZ, RZ, 0, 0 ;  /* 0x00000000ff037431 */ /* 0x000fc800000001ff */
[----:B------:R-:W-:Y:S05]  /*a340*/  RET.REL.NODEC R2 `(_ZN7cutlass13device_kernelINS_4gemm6kernel13GemmUniversalIN4cute5tupleIJiiiiEEENS1_10collective13CollectiveMmaINS1_35MainloopSm100TmaUmmaWarpSpecializedILi13ELi2ELi4ENS5_IJNS4_1CILi4EEESB_NSA_ILi1EEEEEEEENS5_IJNSA_ILi128EEESF_NSA_ILi64EEEEEENS_6half_tENS5_IJSC_llEEESI_SJ_NS4_8TiledMMAINS4_8MMA_AtomIJNS4_26SM100_MMA_F16BF16_2x1SM_SSISI_SI_fLi128ELi128ELNS4_4UMMA5MajorE1ELSO_1ELNSN_7ScaleInE0ELSP_0EEEEEENS4_6LayoutINS5_IJSC_SC_SC_EEENS5_IJNSA_ILi0EEESU_SU_EEEEENS5_IJNS4_10UnderscoreESX_SX_EEEEENS4_28SM100_TMA_2SM_LOAD_MULTICASTENS4_14ComposedLayoutINS4_7SwizzleILi3ELi4ELi3EEENS4_18smem_ptr_flag_bitsILi16EEENSS_INS5_IJSG_NSA_ILi8EEEEEENS5_IJSC_SG_EEEEEEEvNS4_8identityES10_S1A_vS1B_EENS_8epilogue10collective18CollectiveEpilogueINS1D_23Sm100TmaWarpSpecializedILi4ELi2ELi16ELb1ELb0EEEJNS5_IJSG_SF_SG_EEENS5_IJNSS_ISG_SC_EENSS_INS5_IJNSA_ILi16EEENSA_ILi2EEEEEES18_EEEEESI_NS5_IJlSC_lEEESI_S1P_NS1D_6fusion15FusionCallbacksIS1H_NS1Q_17LinearCombinationISI_fSI_fLNS_15FloatRoundStyleE2EEES1I_S1O_JEEENS4_5SM1004TMEM4LOAD26SM100_TMEM_LOAD_32dp32b16xENS4_13SM90_TMA_LOADENS11_INS12_ILi1ELi4ELi3EEES15_NSS_INS5_IJS16_S1K_EEENS5_IJS1K_SC_EEEEEEENS4_39AutoVectorizingCopyWithAssumedAlignmentILi128EEENS4_14SM90_TMA_STOREES25_S27_S27_EEEvvEEEEvNT_6ParamsE) ;  /* 0xffffff5c022c7950 */ /* 0x000fea0003c3ffff */
        .weak           $__internal_1_$__cuda_sm10x_tcgen05_guardrail_trap_phase_invalid_during_alloc
        .type           $__internal_1_$__cuda_sm10x_tcgen05_guardrail_trap_phase_invalid_during_alloc,@function
        .size           $__internal_1_$__cuda_sm10x_tcgen05_guardrail_trap_phase_invalid_during_alloc,($__internal_2_$__cuda_sm10x_tcgen05_guardrail_trap_unallocated_columns_being_dealloced - $__internal_1_$__cuda_sm10x_tcgen05_guardrail_trap_phase_invalid_during_alloc)
$__internal_1_$__cuda_sm10x_tcgen05_guardrail_trap_phase_invalid_during_alloc:
[----:B------:R-:W-:Y:S05]  /*a350*/  BPT.TRAP 0x1 ;  /* 0x000000040000795c */ /* 0x000fea0000300000 */
[----:B------:R-:W-:-:S04]  /*a360*/  MOV R3, 0x0 ;  /* 0x0000000000037802 */ /* 0x000fc80000000f00 */
[----:B------:R-:W-:Y:S05]  /*a370*/  RET.REL.NODEC R2 `(_ZN7cutlass13device_kernelINS_4gemm6kernel13GemmUniversalIN4cute5tupleIJiiiiEEENS1_10collective13CollectiveMmaINS1_35MainloopSm100TmaUmmaWarpSpecializedILi13ELi2ELi4ENS5_IJNS4_1CILi4EEESB_NSA_ILi1EEEEEEEENS5_IJNSA_ILi128EEESF_NSA_ILi64EEEEEENS_6half_tENS5_IJSC_llEEESI_SJ_NS4_8TiledMMAINS4_8MMA_AtomIJNS4_26SM100_MMA_F16BF16_2x1SM_SSISI_SI_fLi128ELi128ELNS4_4UMMA5MajorE1ELSO_1ELNSN_7ScaleInE0ELSP_0EEEEEENS4_6LayoutINS5_IJSC_SC_SC_EEENS5_IJNSA_ILi0EEESU_SU_EEEEENS5_IJNS4_10UnderscoreESX_SX_EEEEENS4_28SM100_TMA_2SM_LOAD_MULTICASTENS4_14ComposedLayoutINS4_7SwizzleILi3ELi4ELi3EEENS4_18smem_ptr_flag_bitsILi16EEENSS_INS5_IJSG_NSA_ILi8EEEEEENS5_IJSC_SG_EEEEEEEvNS4_8identityES10_S1A_vS1B_EENS_8epilogue10collective18CollectiveEpilogueINS1D_23Sm100TmaWarpSpecializedILi4ELi2ELi16ELb1ELb0EEEJNS5_IJSG_SF_SG_EEENS5_IJNSS_ISG_SC_EENSS_INS5_IJNSA_ILi16EEENSA_ILi2EEEEEES18_EEEEESI_NS5_IJlSC_lEEESI_S1P_NS1D_6fusion15FusionCallbacksIS1H_NS1Q_17LinearCombinationISI_fSI_fLNS_15FloatRoundStyleE2EEES1I_S1O_JEEENS4_5SM1004TMEM4LOAD26SM100_TMEM_LOAD_32dp32b16xENS4_13SM90_TMA_LOADENS11_INS12_ILi1ELi4ELi3EEES15_NSS_INS5_IJS16_S1K_EEENS5_IJS1K_SC_EEEEEEENS4_39AutoVectorizingCopyWithAssumedAlignmentILi128EEENS4_14SM90_TMA_STOREES25_S27_S27_EEEvvEEEEvNT_6ParamsE) ;  /* 0xffffff5c02207950 */ /* 0x000fea0003c3ffff */
        .weak           $__internal_2_$__cuda_sm10x_tcgen05_guardrail_trap_unallocated_columns_being_dealloced
        .type           $__internal_2_$__cuda_sm10x_tcgen05_guardrail_trap_unallocated_columns_being_dealloced,@function
        .size           $__internal_2_$__cuda_sm10x_tcgen05_guardrail_trap_unallocated_columns_being_dealloced,(.L_x_227 - $__internal_2_$__cuda_sm10x_tcgen05_guardrail_trap_unallocated_columns_being_dealloced)
$__internal_2_$__cuda_sm10x_tcgen05_guardrail_trap_unallocated_columns_being_dealloced:
[----:B------:R-:W-:Y:S05]  /*a380*/  BPT.TRAP 0x1 ;  /* 0x000000040000795c */ /* 0x000fea0000300000 */
[----:B------:R-:W-:-:S04]  /*a390*/  HFMA2 R3, -RZ, RZ, 0, 0 ;  /* 0x00000000ff037431 */ /* 0x000fc800000001ff */
[----:B------:R-:W-:Y:S05]  /*a3a0*/  RET.REL.NODEC R2 `(_ZN7cutlass13device_kernelINS_4gemm6kernel13GemmUniversalIN4cute5tupleIJiiiiEEENS1_10collective13CollectiveMmaINS1_35MainloopSm100TmaUmmaWarpSpecializedILi13ELi2ELi4ENS5_IJNS4_1CILi4EEESB_NSA_ILi1EEEEEEEENS5_IJNSA_ILi128EEESF_NSA_ILi64EEEEEENS_6half_tENS5_IJSC_llEEESI_SJ_NS4_8TiledMMAINS4_8MMA_AtomIJNS4_26SM100_MMA_F16BF16_2x1SM_SSISI_SI_fLi128ELi128ELNS4_4UMMA5MajorE1ELSO_1ELNSN_7ScaleInE0ELSP_0EEEEEENS4_6LayoutINS5_IJSC_SC_SC_EEENS5_IJNSA_ILi0EEESU_SU_EEEEENS5_IJNS4_10UnderscoreESX_SX_EEEEENS4_28SM100_TMA_2SM_LOAD_MULTICASTENS4_14ComposedLayoutINS4_7SwizzleILi3ELi4ELi3EEENS4_18smem_ptr_flag_bitsILi16EEENSS_INS5_IJSG_NSA_ILi8EEEEEENS5_IJSC_SG_EEEEEEEvNS4_8identityES10_S1A_vS1B_EENS_8epilogue10collective18CollectiveEpilogueINS1D_23Sm100TmaWarpSpecializedILi4ELi2ELi16ELb1ELb0EEEJNS5_IJSG_SF_SG_EEENS5_IJNSS_ISG_SC_EENSS_INS5_IJNSA_ILi16EEENSA_ILi2EEEEEES18_EEEEESI_NS5_IJlSC_lEEESI_S1P_NS1D_6fusion15FusionCallbacksIS1H_NS1Q_17LinearCombinationISI_fSI_fLNS_15FloatRoundStyleE2EEES1I_S1O_JEEENS4_5SM1004TMEM4LOAD26SM100_TMEM_LOAD_32dp32b16xENS4_13SM90_TMA_LOADENS11_INS12_ILi1ELi4ELi3EEES15_NSS_INS5_IJS16_S1K_EEENS5_IJS1K_SC_EEEEEEENS4_39AutoVectorizingCopyWithAssumedAlignmentILi128EEENS4_14SM90_TMA_STOREES25_S27_S27_EEEvvEEEEvNT_6ParamsE) ;  /* 0xffffff5c02147950 */ /* 0x000fea0003c3ffff */
.L_x_226:
[----:B------:R-:W-:-:S00]  /*a3b0*/  BRA `(.L_x_226) ;  /* 0xfffffffc00fc7947 */ /* 0x000fc0000383ffff */
[----:B------:R-:W-:-:S00]  /*a3c0*/  NOP ;  /* 0x0000000000007918 */ /* 0x000fc00000000000 */
        /* <DEDUP_REMOVED lines=11> */
.L_x_227:


//--------------------- .nv.global.init           --------------------------
	.section	.nv.global.init,"aw",@progbits
.nv.global.init:
	.type		$str$27,@object
	.size		$str$27,($str$28 - $str$27)
$str$27:
        /*0000*/ 	.byte	0x28, 0x61, 0x64, 0x64, 0x72, 0x65, 0x73, 0x73, 0x20, 0x26, 0x20, 0x6d, 0x61, 0x73, 0x6b, 0x29
        /*0010*/ 	.byte	0x20, 0x3d, 0x3d, 0x20, 0x30, 0x00
	.type		$str$28,@object
	.size		$str$28,($str$26 - $str$28)
$str$28:
        /*0016*/ 	.byte	0x2f, 0x74, 0x6d, 0x70, 0x2f, 0x63, 0x75, 0x74, 0x6c, 0x61, 0x73, 0x73, 0x5f, 0x73, 0x77, 0x65
        /*0026*/ 	.byte	0x65, 0x70, 0x5f, 0x73, 0x72, 0x63, 0x2f, 0x69, 0x6e, 0x63, 0x6c, 0x75, 0x64, 0x65, 0x2f, 0x63
        /*0036*/ 	.byte	0x75, 0x74, 0x65, 0x2f, 0x70, 0x6f, 0x69, 0x6e, 0x74, 0x65, 0x72, 0x5f, 0x66, 0x6c, 0x61, 0x67
        /*0046*/ 	.byte	0x67, 0x65, 0x64, 0x2e, 0x68, 0x70, 0x70, 0x00
	.type		$str$26,@object
	.size		$str$26,($str$25 - $str$26)
$str$26:
        /*004e*/ 	.byte	0x2f, 0x74, 0x6d, 0x70, 0x2f, 0x63, 0x75, 0x74, 0x6c, 0x61, 0x73, 0x73, 0x5f, 0x73, 0x77, 0x65
        /*005e*/ 	.byte	0x65, 0x70, 0x5f, 0x73, 0x72, 0x63, 0x2f, 0x69, 0x6e, 0x63, 0x6c, 0x75, 0x64, 0x65, 0x2f, 0x63
        /*006e*/ 	.byte	0x75, 0x74, 0x65, 0x2f, 0x61, 0x74, 0x6f, 0x6d, 0x2f, 0x63, 0x6f, 0x70, 0x79, 0x5f, 0x74, 0x72
        /*007e*/ 	.byte	0x61, 0x69, 0x74, 0x73, 0x5f, 0x73, 0x6d, 0x31, 0x30, 0x30, 0x2e, 0x68, 0x70, 0x70, 0x00
	.type		$str$25,@object
	.size		$str$25,(__unnamed_1 - $str$25)
$str$25:
        /*008d*/ 	.byte	0x28, 0x28, 0x75, 0x69, 0x6e, 0x74, 0x33, 0x32, 0x5f, 0x74, 0x28, 0x74, 0x68, 0x72, 0x65, 0x61
        /*009d*/ 	.byte	0x64, 0x49, 0x64, 0x78, 0x2e, 0x78, 0x29, 0x20, 0x2f, 0x20, 0x33, 0x32, 0x29, 0x20, 0x25, 0x20
        /*00ad*/ 	.byte	0x34, 0x29, 0x20, 0x3d, 0x3d, 0x20, 0x28, 0x28, 0x28, 0x74, 0x6d, 0x65, 0x6d, 0x5f, 0x61, 0x64
        /*00bd*/ 	.byte	0x64, 0x72, 0x20, 0x3e, 0x3e, 0x20, 0x31, 0x36, 0x29, 0x20, 0x2f, 0x20, 0x33, 0x32, 0x29, 0x20
        /*00cd*/ 	.byte	0x25, 0x20, 0x34, 0x29, 0x00
	.type		__unnamed_1,@object
	.size		__unnamed_1,(__unnamed_2 - __unnamed_1)
__unnamed_1:
        /*00d2*/ 	.byte	0x61, 0x75, 0x74, 0x6f, 0x20, 0x63, 0x75, 0x74, 0x65, 0x3a, 0x3a, 0x61, 0x73, 0x5f, 0x70, 0x6f
        /* <DEDUP_REMOVED lines=24> */
        /*0262*/ 	.byte	0x34, 0x38, 0x3e, 0x3e, 0x3e, 0x3e, 0x5d, 0x00
	.type		__unnamed_2,@object
	.size		__unnamed_2,(.L_2 - __unnamed_2)
__unnamed_2:
        /* <DEDUP_REMOVED lines=40> */
        /*04ea*/ 	.byte	0x3a, 0x3a, 0x43, 0x3c, 0x30, 0x3e, 0x3e, 0x3e, 0x3e, 0x5d, 0x00
.L_2:


//--------------------- .nv.shared._ZN7cutlass13device_kernelINS_4gemm6kernel13GemmUniversalIN4cute5tupleIJiiiiEEENS1_10collective13CollectiveMmaINS1_35MainloopSm100TmaUmmaWarpSpecializedILi13ELi2ELi4ENS5_IJNS4_1CILi4EEESB_NSA_ILi1EEEEEEEENS5_IJNSA_ILi128EEESF_NSA_ILi64EEEEEENS_6half_tENS5_IJSC_llEEESI_SJ_NS4_8TiledMMAINS4_8MMA_AtomIJNS4_26SM100_MMA_F16BF16_2x1SM_SSISI_SI_fLi128ELi128ELNS4_4UMMA5MajorE1ELSO_1ELNSN_7ScaleInE0ELSP_0EEEEEENS4_6LayoutINS5_IJSC_SC_SC_EEENS5_IJNSA_ILi0EEESU_SU_EEEEENS5_IJNS4_10UnderscoreESX_SX_EEEEENS4_28SM100_TMA_2SM_LOAD_MULTICASTENS4_14ComposedLayoutINS4_7SwizzleILi3ELi4ELi3EEENS4_18smem_ptr_flag_bitsILi16EEENSS_INS5_IJSG_NSA_ILi8EEEEEENS5_IJSC_SG_EEEEEEEvNS4_8identityES10_S1A_vS1B_EENS_8epilogue10collective18CollectiveEpilogueINS1D_23Sm100TmaWarpSpecializedILi4ELi2ELi16ELb1ELb0EEEJNS5_IJSG_SF_SG_EEENS5_IJNSS_ISG_SC_EENSS_INS5_IJNSA_ILi16EEENSA_ILi2EEEEEES18_EEEEESI_NS5_IJlSC_lEEESI_S1P_NS1D_6fusion15FusionCallbacksIS1H_NS1Q_17LinearCombinationISI_fSI_fLNS_15FloatRoundStyleE2EEES1I_S1O_JEEENS4_5SM1004TMEM4LOAD26SM100_TMEM_LOAD_32dp32b16xENS4_13SM90_TMA_LOADENS11_INS12_ILi1ELi4ELi3EEES15_NSS_INS5_IJS16_S1K_EEENS5_IJS1K_SC_EEEEEEENS4_39AutoVectorizingCopyWithAssumedAlignmentILi128EEENS4_14SM90_TMA_STOREES25_S27_S27_EEEvvEEEEvNT_6ParamsE --------------------------
	.section	.nv.shared._ZN7cutlass13device_kernelINS_4gemm6kernel13GemmUniversalIN4cute5tupleIJiiiiEEENS1_10collective13CollectiveMmaINS1_35MainloopSm100TmaUmmaWarpSpecializedILi13ELi2ELi4ENS5_IJNS4_1CILi4EEESB_NSA_ILi1EEEEEEEENS5_IJNSA_ILi128EEESF_NSA_ILi64EEEEEENS_6half_tENS5_IJSC_llEEESI_SJ_NS4_8TiledMMAINS4_8MMA_AtomIJNS4_26SM100_MMA_F16BF16_2x1SM_SSISI_SI_fLi128ELi128ELNS4_4UMMA5MajorE1ELSO_1ELNSN_7ScaleInE0ELSP_0EEEEEENS4_6LayoutINS5_IJSC_SC_SC_EEENS5_IJNSA_ILi0EEESU_SU_EEEEENS5_IJNS4_10UnderscoreESX_SX_EEEEENS4_28SM100_TMA_2SM_LOAD_MULTICASTENS4_14ComposedLayoutINS4_7SwizzleILi3ELi4ELi3EEENS4_18smem_ptr_flag_bitsILi16EEENSS_INS5_IJSG_NSA_ILi8EEEEEENS5_IJSC_SG_EEEEEEEvNS4_8identityES10_S1A_vS1B_EENS_8epilogue10collective18CollectiveEpilogueINS1D_23Sm100TmaWarpSpecializedILi4ELi2ELi16ELb1ELb0EEEJNS5_IJSG_SF_SG_EEENS5_IJNSS_ISG_SC_EENSS_INS5_IJNSA_ILi16EEENSA_ILi2EEEEEES18_EEEEESI_NS5_IJlSC_lEEESI_S1P_NS1D_6fusion15FusionCallbacksIS1H_NS1Q_17LinearCombinationISI_fSI_fLNS_15FloatRoundStyleE2EEES1I_S1O_JEEENS4_5SM1004TMEM4LOAD26SM100_TMEM_LOAD_32dp32b16xENS4_13SM90_TMA_LOADENS11_INS12_ILi1ELi4ELi3EEES15_NSS_INS5_IJS16_S1K_EEENS5_IJS1K_SC_EEEEEEENS4_39AutoVectorizingCopyWithAssumedAlignmentILi128EEENS4_14SM90_TMA_STOREES25_S27_S27_EEEvvEEEEvNT_6ParamsE,"aw",@nobits
	.sectionflags	@""
	.align	16
	.zero		1024


//--------------------- .nv.shared.reserved.0     --------------------------
	.section	.nv.shared.reserved.0,"aw",@nobits
	.weak		__nv_reservedSMEM_offset_0_alias
	.size		__nv_reservedSMEM_offset_0_alias, 0, 64
	.other		__nv_reservedSMEM_offset_0_alias,@"STO_CUDA_RESERVED_SHARED STV_DEFAULT"
__nv_reservedSMEM_offset_0_alias:
	.zero		0
.nv.shared.reserved.0:
	.zero		64
	.weak		__nv_reservedSMEM_tcgen05_partition
	.type		__nv_reservedSMEM_tcgen05_partition,@object
	.size		__nv_reservedSMEM_tcgen05_partition,(.L_0 - __nv_reservedSMEM_tcgen05_partition)
__nv_reservedSMEM_tcgen05_partition:
	.zero		32
.L_0:


//--------------------- .nv.global                --------------------------
	.section	.nv.global,"aw",@nobits
.nv.global:
	.type		_ZN40_INTERNAL_485a8639_4_k_cu_dc1551b2_291274cute1_E,@object
	.size		_ZN40_INTERNAL_485a8639_4_k_cu_dc1551b2_291274cute1_E,(_ZN40_INTERNAL_485a8639_4_k_cu_dc1551b2_291274cuda3std3__45__cpo6cbeginE - _ZN40_INTERNAL_485a8639_4_k_cu_dc1551b2_291274cute1_E)
_ZN40_INTERNAL_485a8639_4_k_cu_dc1551b2_291274cute1_E:
	.zero		1
	.type		_ZN40_INTERNAL_485a8639_4_k_cu_dc1551b2_291274cuda3std3__45__cpo6cbeginE,@object
	.size		_ZN40_INTERNAL_485a8639_4_k_cu_dc1551b2_291274cuda3std3__45__cpo6cbeginE,(_ZN40_INTERNAL_485a8639_4_k_cu_dc1551b2_291274cuda3std3__48in_placeE - _ZN40_INTERNAL_485a8639_4_k_cu_dc1551b2_291274cuda3std3__45__cpo6cbeginE)
_ZN40_INTERNAL_485a8639_4_k_cu_dc1551b2_291274cuda3std3__45__cpo6cbeginE:
	.zero		1
	.type		_ZN40_INTERNAL_485a8639_4_k_cu_dc1551b2_291274cuda3std3__48in_placeE,@object
	.size		_ZN40_INTERNAL_485a8639_4_k_cu_dc1551b2_291274cuda3std3__48in_placeE,(_ZN40_INTERNAL_485a8639_4_k_cu_dc1551b2_291274cuda3std6ranges3__45__cpo9iter_moveE - _ZN40_INTERNAL_485a8639_4_k_cu_dc1551b2_291274cuda3std3__48in_placeE)
_ZN40_INTERNAL_485a8639_4_k_cu_dc1551b2_291274cuda3std3__48in_placeE:
	.zero		1
	.type		_ZN40_INTERNAL_485a8639_4_k_cu_dc1551b2_291274cuda3std6ranges3__45__cpo9iter_moveE,@object
	.size		_ZN40_INTERNAL_485a8639_4_k_cu_dc1551b2_291274cuda3std6ranges3__45__cpo9iter_moveE,(_ZN40_INTERNAL_485a8639_4_k_cu_dc1551b2_291274cuda3std3__45__cpo5beginE - _ZN40_INTERNAL_485a8639_4_k_cu_dc1551b2_291274cuda3std6ranges3__45__cpo9iter_moveE)
_ZN40_INTERNAL_485a8639_4_k_cu_dc1551b2_291274cuda3std6ranges3__45__cpo9iter_moveE:
	.zero		1
	.type		_ZN40_INTERNAL_485a8639_4_k_cu_dc1551b2_291274cuda3std3__45__cpo5beginE,@object
	.size		_ZN40_INTERNAL_485a8639_4_k_cu_dc1551b2_291274cuda3std3__45__cpo5beginE,(_ZN40_INTERNAL_485a8639_4_k_cu_dc1551b2_291274cuda3std3__442_GLOBAL__N__485a8639_4_k_cu_dc1551b2_291276ignoreE - _ZN40_INTERNAL_485a8639_4_k_cu_dc1551b2_291274cuda3std3__45__cpo5beginE)
_ZN40_INTERNAL_485a8639_4_k_cu_dc1551b2_291274cuda3std3__45__cpo5beginE:
	.zero		1
	.type		_ZN40_INTERNAL_485a8639_4_k_cu_dc1551b2_291274cuda3std3__442_GLOBAL__N__485a8639_4_k_cu_dc1551b2_291276ignoreE,@object
	.size		_ZN40_INTERNAL_485a8639_4_k_cu_dc1551b2_291274cuda3std3__442_GLOBAL__N__485a8639_4_k_cu_dc1551b2_291276ignoreE,(_ZN40_INTERNAL_485a8639_4_k_cu_dc1551b2_291274cute7productE - _ZN40_INTERNAL_485a8639_4_k_cu_dc1551b2_291274cuda3std3__442_GLOBAL__N__485a8639_4_k_cu_dc1551b2_291276ignoreE)
_ZN40_INTERNAL_485a8639_4_k_cu_dc1551b2_291274cuda3std3__442_GLOBAL__N__485a8639_4_k_cu_dc1551b2_291276ignoreE:
	.zero		1
	.type		_ZN40_INTERNAL_485a8639_4_k_cu_dc1551b2_291274cute7productE,@object
	.size		_ZN40_INTERNAL_485a8639_4_k_cu_dc1551b2_291274cute7productE,(_ZN40_INTERNAL_485a8639_4_k_cu_dc1551b2_291274cuda3std3__45__cpo3endE - _ZN40_INTERNAL_485a8639_4_k_cu_dc1551b2_291274cute7productE)
_ZN40_INTERNAL_485a8639_4_k_cu_dc1551b2_291274cute7productE:
	.zero		1
	.type		_ZN40_INTERNAL_485a8639_4_k_cu_dc1551b2_291274cuda3std3__45__cpo3endE,@object
	.size		_ZN40_INTERNAL_485a8639_4_k_cu_dc1551b2_291274cuda3std3__45__cpo3endE,(_ZN40_INTERNAL_485a8639_4_k_cu_dc1551b2_291274cuda3std3__419piecewise_constructE - _ZN40_INTERNAL_485a8639_4_k_cu_dc1551b2_291274cuda3std3__45__cpo3endE)
_ZN40_INTERNAL_485a8639_4_k_cu_dc1551b2_291274cuda3std3__45__cpo3endE:
	.zero		1
	.type		_ZN40_INTERNAL_485a8639_4_k_cu_dc1551b2_291274cuda3std3__419piecewise_constructE,@object
	.size		_ZN40_INTERNAL_485a8639_4_k_cu_dc1551b2_291274cuda3std3__419piecewise_constructE,(_ZN40_INTERNAL_485a8639_4_k_cu_dc1551b2_291274cuda3std3__45__cpo4cendE - _ZN40_INTERNAL_485a8639_4_k_cu_dc1551b2_291274cuda3std3__419piecewise_constructE)
_ZN40_INTERNAL_485a8639_4_k_cu_dc1551b2_291274cuda3std3__419piecewise_constructE:
	.zero		1
	.type		_ZN40_INTERNAL_485a8639_4_k_cu_dc1551b2_291274cuda3std3__45__cpo4cendE,@object
	.size		_ZN40_INTERNAL_485a8639_4_k_cu_dc1551b2_291274cuda3std3__45__cpo4cendE,(_ZN40_INTERNAL_485a8639_4_k_cu_dc1551b2_291274cuda3std6ranges3__45__cpo4swapE - _ZN40_INTERNAL_485a8639_4_k_cu_dc1551b2_291274cuda3std3__45__cpo4cendE)
_ZN40_INTERNAL_485a8639_4_k_cu_dc1551b2_291274cuda3std3__45__cpo4cendE:
	.zero		1
	.type		_ZN40_INTERNAL_485a8639_4_k_cu_dc1551b2_291274cuda3std6ranges3__45__cpo4swapE,@object
	.size		_ZN40_INTERNAL_485a8639_4_k_cu_dc1551b2_291274cuda3std6ranges3__45__cpo4swapE,(.L_10 - _ZN40_INTERNAL_485a8639_4_k_cu_dc1551b2_291274cuda3std6ranges3__45__cpo4swapE)
_ZN40_INTERNAL_485a8639_4_k_cu_dc1551b2_291274cuda3std6ranges3__45__cpo4swapE:
	.zero		1
.L_10:


//--------------------- .nv.constant0._ZN7cutlass13device_kernelINS_4gemm6kernel13GemmUniversalIN4cute5tupleIJiiiiEEENS1_10collective13CollectiveMmaINS1_35MainloopSm100TmaUmmaWarpSpecializedILi13ELi2ELi4ENS5_IJNS4_1CILi4EEESB_NSA_ILi1EEEEEEEENS5_IJNSA_ILi128EEESF_NSA_ILi64EEEEEENS_6half_tENS5_IJSC_llEEESI_SJ_NS4_8TiledMMAINS4_8MMA_AtomIJNS4_26SM100_MMA_F16BF16_2x1SM_SSISI_SI_fLi128ELi128ELNS4_4UMMA5MajorE1ELSO_1ELNSN_7ScaleInE0ELSP_0EEEEEENS4_6LayoutINS5_IJSC_SC_SC_EEENS5_IJNSA_ILi0EEESU_SU_EEEEENS5_IJNS4_10UnderscoreESX_SX_EEEEENS4_28SM100_TMA_2SM_LOAD_MULTICASTENS4_14ComposedLayoutINS4_7SwizzleILi3ELi4ELi3EEENS4_18smem_ptr_flag_bitsILi16EEENSS_INS5_IJSG_NSA_ILi8EEEEEENS5_IJSC_SG_EEEEEEEvNS4_8identityES10_S1A_vS1B_EENS_8epilogue10collective18CollectiveEpilogueINS1D_23Sm100TmaWarpSpecializedILi4ELi2ELi16ELb1ELb0EEEJNS5_IJSG_SF_SG_EEENS5_IJNSS_ISG_SC_EENSS_INS5_IJNSA_ILi16EEENSA_ILi2EEEEEES18_EEEEESI_NS5_IJlSC_lEEESI_S1P_NS1D_6fusion15FusionCallbacksIS1H_NS1Q_17LinearCombinationISI_fSI_fLNS_15FloatRoundStyleE2EEES1I_S1O_JEEENS4_5SM1004TMEM4LOAD26SM100_TMEM_LOAD_32dp32b16xENS4_13SM90_TMA_LOADENS11_INS12_ILi1ELi4ELi3EEES15_NSS_INS5_IJS16_S1K_EEENS5_IJS1K_SC_EEEEEEENS4_39AutoVectorizingCopyWithAssumedAlignmentILi128EEENS4_14SM90_TMA_STOREES25_S27_S27_EEEvvEEEEvNT_6ParamsE --------------------------
	.section	.nv.constant0._ZN7cutlass13device_kernelINS_4gemm6kernel13GemmUniversalIN4cute5tupleIJiiiiEEENS1_10collective13CollectiveMmaINS1_35MainloopSm100TmaUmmaWarpSpecializedILi13ELi2ELi4ENS5_IJNS4_1CILi4EEESB_NSA_ILi1EEEEEEEENS5_IJNSA_ILi128EEESF_NSA_ILi64EEEEEENS_6half_tENS5_IJSC_llEEESI_SJ_NS4_8TiledMMAINS4_8MMA_AtomIJNS4_26SM100_MMA_F16BF16_2x1SM_SSISI_SI_fLi128ELi128ELNS4_4UMMA5MajorE1ELSO_1ELNSN_7ScaleInE0ELSP_0EEEEEENS4_6LayoutINS5_IJSC_SC_SC_EEENS5_IJNSA_ILi0EEESU_SU_EEEEENS5_IJNS4_10UnderscoreESX_SX_EEEEENS4_28SM100_TMA_2SM_LOAD_MULTICASTENS4_14ComposedLayoutINS4_7SwizzleILi3ELi4ELi3EEENS4_18smem_ptr_flag_bitsILi16EEENSS_INS5_IJSG_NSA_ILi8EEEEEENS5_IJSC_SG_EEEEEEEvNS4_8identityES10_S1A_vS1B_EENS_8epilogue10collective18CollectiveEpilogueINS1D_23Sm100TmaWarpSpecializedILi4ELi2ELi16ELb1ELb0EEEJNS5_IJSG_SF_SG_EEENS5_IJNSS_ISG_SC_EENSS_INS5_IJNSA_ILi16EEENSA_ILi2EEEEEES18_EEEEESI_NS5_IJlSC_lEEESI_S1P_NS1D_6fusion15FusionCallbacksIS1H_NS1Q_17LinearCombinationISI_fSI_fLNS_15FloatRoundStyleE2EEES1I_S1O_JEEENS4_5SM1004TMEM4LOAD26SM100_TMEM_LOAD_32dp32b16xENS4_13SM90_TMA_LOADENS11_INS12_ILi1ELi4ELi3EEES15_NSS_INS5_IJS16_S1K_EEENS5_IJS1K_SC_EEEEEEENS4_39AutoVectorizingCopyWithAssumedAlignmentILi128EEENS4_14SM90_TMA_STOREES25_S27_S27_EEEvvEEEEvNT_6ParamsE,"a",@progbits
	.sectionflags	@""
	.align	4
.nv.constant0._ZN7cutlass13device_kernelINS_4gemm6kernel13GemmUniversalIN4cute5tupleIJiiiiEEENS1_10collective13CollectiveMmaINS1_35MainloopSm100TmaUmmaWarpSpecializedILi13ELi2ELi4ENS5_IJNS4_1CILi4EEESB_NSA_ILi1EEEEEEEENS5_IJNSA_ILi128EEESF_NSA_ILi64EEEEEENS_6half_tENS5_IJSC_llEEESI_SJ_NS4_8TiledMMAINS4_8MMA_AtomIJNS4_26SM100_MMA_F16BF16_2x1SM_SSISI_SI_fLi128ELi128ELNS4_4UMMA5MajorE1ELSO_1ELNSN_7ScaleInE0ELSP_0EEEEEENS4_6LayoutINS5_IJSC_SC_SC_EEENS5_IJNSA_ILi0EEESU_SU_EEEEENS5_IJNS4_10UnderscoreESX_SX_EEEEENS4_28SM100_TMA_2SM_LOAD_MULTICASTENS4_14ComposedLayoutINS4_7SwizzleILi3ELi4ELi3EEENS4_18smem_ptr_flag_bitsILi16EEENSS_INS5_IJSG_NSA_ILi8EEEEEENS5_IJSC_SG_EEEEEEEvNS4_8identityES10_S1A_vS1B_EENS_8epilogue10collective18CollectiveEpilogueINS1D_23Sm100TmaWarpSpecializedILi4ELi2ELi16ELb1ELb0EEEJNS5_IJSG_SF_SG_EEENS5_IJNSS_ISG_SC_EENSS_INS5_IJNSA_ILi16EEENSA_ILi2EEEEEES18_EEEEESI_NS5_IJlSC_lEEESI_S1P_NS1D_6fusion15FusionCallbacksIS1H_NS1Q_17LinearCombinationISI_fSI_fLNS_15FloatRoundStyleE2EEES1I_S1O_JEEENS4_5SM1004TMEM4LOAD26SM100_TMEM_LOAD_32dp32b16xENS4_13SM90_TMA_LOADENS11_INS12_ILi1ELi4ELi3EEES15_NSS_INS5_IJS16_S1K_EEENS5_IJS1K_SC_EEEEEEENS4_39AutoVectorizingCopyWithAssumedAlignmentILi128EEENS4_14SM90_TMA_STOREES25_S27_S27_EEEvvEEEEvNT_6ParamsE:
	.zero		2944


//--------------------- SYMBOLS --------------------------

	.type		.nv.reservedSmem.offset0,@object
	.size		.nv.reservedSmem.offset0,0x4
	.type		.nv.reservedSmem.cap,@object
	.size		.nv.reservedSmem.cap,0x4
	.type		__assertfail,@function
